//
// Generated by NVIDIA NVVM Compiler
//
// Compiler Build ID: CL-36424714
// Cuda compilation tools, release 13.0, V13.0.88
// Based on NVVM 20.0.0
//

.version 9.0
.target sm_100
.address_size 64

	// .globl	_Z17calculateAsteroidPdS_S_S_S_
.func  (.param .b64 func_retval0) __internal_accurate_pow
(
	.param .b64 __internal_accurate_pow_param_0
)
;

.visible .entry _Z17calculateAsteroidPdS_S_S_S_(
	.param .u64 .ptr .align 1 _Z17calculateAsteroidPdS_S_S_S__param_0,
	.param .u64 .ptr .align 1 _Z17calculateAsteroidPdS_S_S_S__param_1,
	.param .u64 .ptr .align 1 _Z17calculateAsteroidPdS_S_S_S__param_2,
	.param .u64 .ptr .align 1 _Z17calculateAsteroidPdS_S_S_S__param_3,
	.param .u64 .ptr .align 1 _Z17calculateAsteroidPdS_S_S_S__param_4
)
{
	.reg .pred 	%p<41>;
	.reg .b32 	%r<59>;
	.reg .b64 	%rd<27>;
	.reg .b64 	%fd<73>;

	ld.param.u64 	%rd1, [_Z17calculateAsteroidPdS_S_S_S__param_0];
	ld.param.u64 	%rd2, [_Z17calculateAsteroidPdS_S_S_S__param_1];
	ld.param.u64 	%rd4, [_Z17calculateAsteroidPdS_S_S_S__param_3];
	ld.param.u64 	%rd5, [_Z17calculateAsteroidPdS_S_S_S__param_4];
	mov.u32 	%r8, %ctaid.x;
	mov.u32 	%r9, %ntid.x;
	mov.u32 	%r10, %tid.x;
	mad.lo.s32 	%r1, %r8, %r9, %r10;
	mov.u32 	%r11, %ctaid.y;
	mov.u32 	%r12, %ntid.y;
	mov.u32 	%r13, %tid.y;
	mad.lo.s32 	%r2, %r11, %r12, %r13;
	setp.eq.s32 	%p1, %r1, %r2;
	@%p1 bra 	$L__BB0_23;
	cvta.to.global.u64 	%rd6, %rd1;
	mul.wide.u32 	%rd7, %r2, 8;
	add.s64 	%rd8, %rd6, %rd7;
	ld.global.f64 	%fd1, [%rd8];
	mul.wide.s32 	%rd9, %r1, 8;
	add.s64 	%rd10, %rd6, %rd9;
	ld.global.f64 	%fd2, [%rd10];
	sub.f64 	%fd3, %fd1, %fd2;
	{
	.reg .b32 %temp; 
	mov.b64 	{%temp, %r3}, %fd3;
	}
	mov.f64 	%fd33, 0d4000000000000000;
	{
	.reg .b32 %temp; 
	mov.b64 	{%temp, %r14}, %fd33;
	}
	and.b32  	%r5, %r14, 2146435072;
	setp.eq.s32 	%p2, %r5, 1062207488;
	abs.f64 	%fd4, %fd3;
	{ // callseq 0, 0
	.param .b64 param0;
	st.param.f64 	[param0], %fd4;
	.param .b64 retval0;
	call.uni (retval0), 
	__internal_accurate_pow, 
	(
	param0
	);
	ld.param.f64 	%fd34, [retval0];
	} // callseq 0
	setp.lt.s32 	%p3, %r3, 0;
	neg.f64 	%fd36, %fd34;
	selp.f64 	%fd37, %fd36, %fd34, %p2;
	selp.f64 	%fd68, %fd37, %fd34, %p3;
	setp.neu.f64 	%p4, %fd3, 0d0000000000000000;
	@%p4 bra 	$L__BB0_3;
	setp.eq.s32 	%p5, %r5, 1062207488;
	selp.b32 	%r15, %r3, 0, %p5;
	setp.lt.s32 	%p6, %r14, 0;
	or.b32  	%r16, %r15, 2146435072;
	selp.b32 	%r17, %r16, %r15, %p6;
	mov.b32 	%r18, 0;
	mov.b64 	%fd68, {%r18, %r17};
$L__BB0_3:
	add.f64 	%fd38, %fd3, 0d4000000000000000;
	{
	.reg .b32 %temp; 
	mov.b64 	{%temp, %r19}, %fd38;
	}
	and.b32  	%r20, %r19, 2146435072;
	setp.ne.s32 	%p7, %r20, 2146435072;
	@%p7 bra 	$L__BB0_8;
	setp.num.f64 	%p8, %fd3, %fd3;
	@%p8 bra 	$L__BB0_6;
	mov.f64 	%fd39, 0d4000000000000000;
	add.rn.f64 	%fd68, %fd3, %fd39;
	bra.uni 	$L__BB0_8;
$L__BB0_6:
	setp.neu.f64 	%p9, %fd4, 0d7FF0000000000000;
	@%p9 bra 	$L__BB0_8;
	setp.lt.s32 	%p10, %r3, 0;
	setp.eq.s32 	%p11, %r5, 1062207488;
	setp.lt.s32 	%p12, %r14, 0;
	selp.b32 	%r22, 0, 2146435072, %p12;
	and.b32  	%r23, %r14, 2147483647;
	setp.ne.s32 	%p13, %r23, 1071644672;
	or.b32  	%r24, %r22, -2147483648;
	selp.b32 	%r25, %r24, %r22, %p13;
	selp.b32 	%r26, %r25, %r22, %p11;
	selp.b32 	%r27, %r26, %r22, %p10;
	mov.b32 	%r28, 0;
	mov.b64 	%fd68, {%r28, %r27};
$L__BB0_8:
	cvta.to.global.u64 	%rd11, %rd2;
	setp.eq.s32 	%p14, %r5, 1062207488;
	setp.eq.f64 	%p15, %fd3, 0d3FF0000000000000;
	selp.f64 	%fd11, 0d3FF0000000000000, %fd68, %p15;
	add.s64 	%rd13, %rd11, %rd7;
	ld.global.f64 	%fd12, [%rd13];
	mul.wide.s32 	%rd14, %r1, 8;
	add.s64 	%rd15, %rd11, %rd14;
	ld.global.f64 	%fd13, [%rd15];
	sub.f64 	%fd14, %fd12, %fd13;
	{
	.reg .b32 %temp; 
	mov.b64 	{%temp, %r6}, %fd14;
	}
	abs.f64 	%fd15, %fd14;
	{ // callseq 1, 0
	.param .b64 param0;
	st.param.f64 	[param0], %fd15;
	.param .b64 retval0;
	call.uni (retval0), 
	__internal_accurate_pow, 
	(
	param0
	);
	ld.param.f64 	%fd40, [retval0];
	} // callseq 1
	setp.lt.s32 	%p16, %r6, 0;
	neg.f64 	%fd42, %fd40;
	selp.f64 	%fd43, %fd42, %fd40, %p14;
	selp.f64 	%fd70, %fd43, %fd40, %p16;
	setp.neu.f64 	%p17, %fd14, 0d0000000000000000;
	@%p17 bra 	$L__BB0_10;
	selp.b32 	%r30, %r6, 0, %p14;
	setp.lt.s32 	%p19, %r14, 0;
	or.b32  	%r31, %r30, 2146435072;
	selp.b32 	%r32, %r31, %r30, %p19;
	mov.b32 	%r33, 0;
	mov.b64 	%fd70, {%r33, %r32};
$L__BB0_10:
	add.f64 	%fd44, %fd14, 0d4000000000000000;
	{
	.reg .b32 %temp; 
	mov.b64 	{%temp, %r34}, %fd44;
	}
	and.b32  	%r35, %r34, 2146435072;
	setp.ne.s32 	%p20, %r35, 2146435072;
	@%p20 bra 	$L__BB0_15;
	setp.num.f64 	%p21, %fd14, %fd14;
	@%p21 bra 	$L__BB0_13;
	mov.f64 	%fd45, 0d4000000000000000;
	add.rn.f64 	%fd70, %fd14, %fd45;
	bra.uni 	$L__BB0_15;
$L__BB0_13:
	setp.neu.f64 	%p22, %fd15, 0d7FF0000000000000;
	@%p22 bra 	$L__BB0_15;
	setp.lt.s32 	%p23, %r6, 0;
	setp.eq.s32 	%p24, %r5, 1062207488;
	setp.lt.s32 	%p25, %r14, 0;
	selp.b32 	%r37, 0, 2146435072, %p25;
	and.b32  	%r38, %r14, 2147483647;
	setp.ne.s32 	%p26, %r38, 1071644672;
	or.b32  	%r39, %r37, -2147483648;
	selp.b32 	%r40, %r39, %r37, %p26;
	selp.b32 	%r41, %r40, %r37, %p24;
	selp.b32 	%r42, %r41, %r37, %p23;
	mov.b32 	%r43, 0;
	mov.b64 	%fd70, {%r43, %r42};
$L__BB0_15:
	cvta.to.global.u64 	%rd16, %rd5;
	setp.eq.s32 	%p27, %r5, 1062207488;
	setp.eq.f64 	%p28, %fd14, 0d3FF0000000000000;
	selp.f64 	%fd46, 0d3FF0000000000000, %fd70, %p28;
	add.f64 	%fd22, %fd11, %fd46;
	sqrt.rn.f64 	%fd23, %fd22;
	add.s64 	%rd18, %rd16, %rd7;
	ld.global.f64 	%fd24, [%rd18];
	mul.wide.s32 	%rd19, %r1, 8;
	add.s64 	%rd20, %rd16, %rd19;
	ld.global.f64 	%fd25, [%rd20];
	{
	.reg .b32 %temp; 
	mov.b64 	{%temp, %r7}, %fd23;
	}
	abs.f64 	%fd26, %fd23;
	{ // callseq 2, 0
	.param .b64 param0;
	st.param.f64 	[param0], %fd26;
	.param .b64 retval0;
	call.uni (retval0), 
	__internal_accurate_pow, 
	(
	param0
	);
	ld.param.f64 	%fd47, [retval0];
	} // callseq 2
	setp.lt.s32 	%p29, %r7, 0;
	neg.f64 	%fd49, %fd47;
	selp.f64 	%fd50, %fd49, %fd47, %p27;
	selp.f64 	%fd72, %fd50, %fd47, %p29;
	setp.neu.f64 	%p30, %fd22, 0d0000000000000000;
	@%p30 bra 	$L__BB0_17;
	selp.b32 	%r45, %r7, 0, %p27;
	setp.lt.s32 	%p32, %r14, 0;
	or.b32  	%r46, %r45, 2146435072;
	selp.b32 	%r47, %r46, %r45, %p32;
	mov.b32 	%r48, 0;
	mov.b64 	%fd72, {%r48, %r47};
$L__BB0_17:
	add.f64 	%fd51, %fd23, 0d4000000000000000;
	{
	.reg .b32 %temp; 
	mov.b64 	{%temp, %r49}, %fd51;
	}
	and.b32  	%r50, %r49, 2146435072;
	setp.ne.s32 	%p33, %r50, 2146435072;
	@%p33 bra 	$L__BB0_22;
	setp.ge.f64 	%p34, %fd22, 0d0000000000000000;
	@%p34 bra 	$L__BB0_20;
	mov.f64 	%fd52, 0d4000000000000000;
	add.rn.f64 	%fd72, %fd23, %fd52;
	bra.uni 	$L__BB0_22;
$L__BB0_20:
	setp.neu.f64 	%p35, %fd26, 0d7FF0000000000000;
	@%p35 bra 	$L__BB0_22;
	setp.lt.s32 	%p36, %r7, 0;
	setp.eq.s32 	%p37, %r5, 1062207488;
	setp.lt.s32 	%p38, %r14, 0;
	selp.b32 	%r52, 0, 2146435072, %p38;
	and.b32  	%r53, %r14, 2147483647;
	setp.ne.s32 	%p39, %r53, 1071644672;
	or.b32  	%r54, %r52, -2147483648;
	selp.b32 	%r55, %r54, %r52, %p39;
	selp.b32 	%r56, %r55, %r52, %p37;
	selp.b32 	%r57, %r56, %r52, %p36;
	mov.b32 	%r58, 0;
	mov.b64 	%fd72, {%r58, %r57};
$L__BB0_22:
	ld.param.u64 	%rd26, [_Z17calculateAsteroidPdS_S_S_S__param_2];
	setp.eq.f64 	%p40, %fd23, 0d3FF0000000000000;
	selp.f64 	%fd53, 0d3FF0000000000000, %fd72, %p40;
	mul.f64 	%fd54, %fd24, 0d3DD25868F4DEAE16;
	mul.f64 	%fd55, %fd54, %fd25;
	div.rn.f64 	%fd56, %fd55, %fd53;
	sub.f64 	%fd57, %fd2, %fd1;
	mul.f64 	%fd58, %fd56, %fd57;
	div.rn.f64 	%fd59, %fd58, %fd23;
	div.rn.f64 	%fd60, %fd59, %fd24;
	sub.f64 	%fd61, %fd13, %fd12;
	mul.f64 	%fd62, %fd56, %fd61;
	div.rn.f64 	%fd63, %fd62, %fd23;
	div.rn.f64 	%fd64, %fd63, %fd24;
	cvta.to.global.u64 	%rd21, %rd26;
	add.s64 	%rd23, %rd21, %rd7;
	atom.global.add.f64 	%fd65, [%rd23], %fd60;
	cvta.to.global.u64 	%rd24, %rd4;
	add.s64 	%rd25, %rd24, %rd7;
	atom.global.add.f64 	%fd66, [%rd25], %fd64;
$L__BB0_23:
	ret;

}
	// .globl	_Z15updatePositionsPdS_S_S_
.visible .entry _Z15updatePositionsPdS_S_S_(
	.param .u64 .ptr .align 1 _Z15updatePositionsPdS_S_S__param_0,
	.param .u64 .ptr .align 1 _Z15updatePositionsPdS_S_S__param_1,
	.param .u64 .ptr .align 1 _Z15updatePositionsPdS_S_S__param_2,
	.param .u64 .ptr .align 1 _Z15updatePositionsPdS_S_S__param_3
)
{
	.reg .b32 	%r<5>;
	.reg .b64 	%rd<14>;
	.reg .b64 	%fd<7>;

	ld.param.u64 	%rd1, [_Z15updatePositionsPdS_S_S__param_0];
	ld.param.u64 	%rd2, [_Z15updatePositionsPdS_S_S__param_1];
	ld.param.u64 	%rd3, [_Z15updatePositionsPdS_S_S__param_2];
	ld.param.u64 	%rd4, [_Z15updatePositionsPdS_S_S__param_3];
	cvta.to.global.u64 	%rd5, %rd2;
	cvta.to.global.u64 	%rd6, %rd4;
	cvta.to.global.u64 	%rd7, %rd1;
	cvta.to.global.u64 	%rd8, %rd3;
	mov.u32 	%r1, %ntid.x;
	mov.u32 	%r2, %ctaid.x;
	mov.u32 	%r3, %tid.x;
	mad.lo.s32 	%r4, %r1, %r2, %r3;
	mul.wide.s32 	%rd9, %r4, 8;
	add.s64 	%rd10, %rd8, %rd9;
	ld.global.f64 	%fd1, [%rd10];
	add.s64 	%rd11, %rd7, %rd9;
	ld.global.f64 	%fd2, [%rd11];
	add.f64 	%fd3, %fd1, %fd2;
	st.global.f64 	[%rd11], %fd3;
	add.s64 	%rd12, %rd6, %rd9;
	ld.global.f64 	%fd4, [%rd12];
	add.s64 	%rd13, %rd5, %rd9;
	ld.global.f64 	%fd5, [%rd13];
	add.f64 	%fd6, %fd4, %fd5;
	st.global.f64 	[%rd13], %fd6;
	ret;

}
.func  (.param .b64 func_retval0) __internal_accurate_pow(
	.param .b64 __internal_accurate_pow_param_0
)
{
	.reg .pred 	%p<8>;
	.reg .b32 	%r<49>;
	.reg .b32 	%f<3>;
	.reg .b64 	%fd<109>;

	ld.param.f64 	%fd10, [__internal_accurate_pow_param_0];
	{
	.reg .b32 %temp; 
	mov.b64 	{%temp, %r46}, %fd10;
	}
	{
	.reg .b32 %temp; 
	mov.b64 	{%r45, %temp}, %fd10;
	}
	shr.u32 	%r47, %r46, 20;
	setp.gt.u32 	%p1, %r46, 1048575;
	@%p1 bra 	$L__BB2_2;
	mul.f64 	%fd11, %fd10, 0d4350000000000000;
	{
	.reg .b32 %temp; 
	mov.b64 	{%temp, %r46}, %fd11;
	}
	{
	.reg .b32 %temp; 
	mov.b64 	{%r45, %temp}, %fd11;
	}
	shr.u32 	%r16, %r46, 20;
	add.s32 	%r47, %r16, -54;
$L__BB2_2:
	add.s32 	%r48, %r47, -1023;
	and.b32  	%r17, %r46, -2146435073;
	or.b32  	%r18, %r17, 1072693248;
	mov.b64 	%fd107, {%r45, %r18};
	setp.lt.u32 	%p2, %r18, 1073127583;
	@%p2 bra 	$L__BB2_4;
	{
	.reg .b32 %temp; 
	mov.b64 	{%r19, %temp}, %fd107;
	}
	{
	.reg .b32 %temp; 
	mov.b64 	{%temp, %r20}, %fd107;
	}
	add.s32 	%r21, %r20, -1048576;
	mov.b64 	%fd107, {%r19, %r21};
	add.s32 	%r48, %r47, -1022;
$L__BB2_4:
	add.f64 	%fd12, %fd107, 0dBFF0000000000000;
	add.f64 	%fd13, %fd107, 0d3FF0000000000000;
	rcp.approx.ftz.f64 	%fd14, %fd13;
	neg.f64 	%fd15, %fd13;
	fma.rn.f64 	%fd16, %fd15, %fd14, 0d3FF0000000000000;
	fma.rn.f64 	%fd17, %fd16, %fd16, %fd16;
	fma.rn.f64 	%fd18, %fd17, %fd14, %fd14;
	mul.f64 	%fd19, %fd12, %fd18;
	fma.rn.f64 	%fd20, %fd12, %fd18, %fd19;
	mul.f64 	%fd21, %fd20, %fd20;
	fma.rn.f64 	%fd22, %fd21, 0d3EB0F5FF7D2CAFE2, 0d3ED0F5D241AD3B5A;
	fma.rn.f64 	%fd23, %fd22, %fd21, 0d3EF3B20A75488A3F;
	fma.rn.f64 	%fd24, %fd23, %fd21, 0d3F1745CDE4FAECD5;
	fma.rn.f64 	%fd25, %fd24, %fd21, 0d3F3C71C7258A578B;
	fma.rn.f64 	%fd26, %fd25, %fd21, 0d3F6249249242B910;
	fma.rn.f64 	%fd27, %fd26, %fd21, 0d3F89999999999DFB;
	sub.f64 	%fd28, %fd12, %fd20;
	add.f64 	%fd29, %fd28, %fd28;
	neg.f64 	%fd30, %fd20;
	fma.rn.f64 	%fd31, %fd30, %fd12, %fd29;
	mul.f64 	%fd32, %fd18, %fd31;
	fma.rn.f64 	%fd33, %fd21, %fd27, 0d3FB5555555555555;
	mov.f64 	%fd34, 0d3FB5555555555555;
	sub.f64 	%fd35, %fd34, %fd33;
	fma.rn.f64 	%fd36, %fd21, %fd27, %fd35;
	add.f64 	%fd37, %fd36, 0dBC46A4CB00B9E7B0;
	add.f64 	%fd38, %fd33, %fd37;
	sub.f64 	%fd39, %fd33, %fd38;
	add.f64 	%fd40, %fd37, %fd39;
	mul.rn.f64 	%fd41, %fd20, %fd20;
	neg.f64 	%fd42, %fd41;
	fma.rn.f64 	%fd43, %fd20, %fd20, %fd42;
	{
	.reg .b32 %temp; 
	mov.b64 	{%r22, %temp}, %fd32;
	}
	{
	.reg .b32 %temp; 
	mov.b64 	{%temp, %r23}, %fd32;
	}
	add.s32 	%r24, %r23, 1048576;
	mov.b64 	%fd44, {%r22, %r24};
	fma.rn.f64 	%fd45, %fd20, %fd44, %fd43;
	mul.rn.f64 	%fd46, %fd41, %fd20;
	neg.f64 	%fd47, %fd46;
	fma.rn.f64 	%fd48, %fd41, %fd20, %fd47;
	fma.rn.f64 	%fd49, %fd41, %fd32, %fd48;
	fma.rn.f64 	%fd50, %fd45, %fd20, %fd49;
	mul.rn.f64 	%fd51, %fd38, %fd46;
	neg.f64 	%fd52, %fd51;
	fma.rn.f64 	%fd53, %fd38, %fd46, %fd52;
	fma.rn.f64 	%fd54, %fd38, %fd50, %fd53;
	fma.rn.f64 	%fd55, %fd40, %fd46, %fd54;
	add.f64 	%fd56, %fd51, %fd55;
	sub.f64 	%fd57, %fd51, %fd56;
	add.f64 	%fd58, %fd55, %fd57;
	add.f64 	%fd59, %fd20, %fd56;
	sub.f64 	%fd60, %fd20, %fd59;
	add.f64 	%fd61, %fd56, %fd60;
	add.f64 	%fd62, %fd58, %fd61;
	add.f64 	%fd63, %fd32, %fd62;
	add.f64 	%fd64, %fd59, %fd63;
	sub.f64 	%fd65, %fd59, %fd64;
	add.f64 	%fd66, %fd63, %fd65;
	xor.b32  	%r25, %r48, -2147483648;
	mov.b32 	%r26, 1127219200;
	mov.b64 	%fd67, {%r25, %r26};
	mov.b32 	%r27, -2147483648;
	mov.b64 	%fd68, {%r27, %r26};
	sub.f64 	%fd69, %fd67, %fd68;
	fma.rn.f64 	%fd70, %fd69, 0d3FE62E42FEFA39EF, %fd64;
	fma.rn.f64 	%fd71, %fd69, 0dBFE62E42FEFA39EF, %fd70;
	sub.f64 	%fd72, %fd71, %fd64;
	sub.f64 	%fd73, %fd66, %fd72;
	fma.rn.f64 	%fd74, %fd69, 0d3C7ABC9E3B39803F, %fd73;
	add.f64 	%fd75, %fd70, %fd74;
	sub.f64 	%fd76, %fd70, %fd75;
	add.f64 	%fd77, %fd74, %fd76;
	mov.f64 	%fd78, 0d4000000000000000;
	{
	.reg .b32 %temp; 
	mov.b64 	{%temp, %r28}, %fd78;
	}
	{
	.reg .b32 %temp; 
	mov.b64 	{%r29, %temp}, %fd78;
	}
	shl.b32 	%r30, %r28, 1;
	setp.gt.u32 	%p3, %r30, -33554433;
	and.b32  	%r31, %r28, -15728641;
	selp.b32 	%r32, %r31, %r28, %p3;
	mov.b64 	%fd79, {%r29, %r32};
	mul.rn.f64 	%fd80, %fd75, %fd79;
	neg.f64 	%fd81, %fd80;
	fma.rn.f64 	%fd82, %fd75, %fd79, %fd81;
	fma.rn.f64 	%fd83, %fd77, %fd79, %fd82;
	add.f64 	%fd4, %fd80, %fd83;
	sub.f64 	%fd84, %fd80, %fd4;
	add.f64 	%fd5, %fd83, %fd84;
	fma.rn.f64 	%fd85, %fd4, 0d3FF71547652B82FE, 0d4338000000000000;
	{
	.reg .b32 %temp; 
	mov.b64 	{%r13, %temp}, %fd85;
	}
	mov.f64 	%fd86, 0dC338000000000000;
	add.rn.f64 	%fd87, %fd85, %fd86;
	fma.rn.f64 	%fd88, %fd87, 0dBFE62E42FEFA39EF, %fd4;
	fma.rn.f64 	%fd89, %fd87, 0dBC7ABC9E3B39803F, %fd88;
	fma.rn.f64 	%fd90, %fd89, 0d3E5ADE1569CE2BDF, 0d3E928AF3FCA213EA;
	fma.rn.f64 	%fd91, %fd90, %fd89, 0d3EC71DEE62401315;
	fma.rn.f64 	%fd92, %fd91, %fd89, 0d3EFA01997C89EB71;
	fma.rn.f64 	%fd93, %fd92, %fd89, 0d3F2A01A014761F65;
	fma.rn.f64 	%fd94, %fd93, %fd89, 0d3F56C16C1852B7AF;
	fma.rn.f64 	%fd95, %fd94, %fd89, 0d3F81111111122322;
	fma.rn.f64 	%fd96, %fd95, %fd89, 0d3FA55555555502A1;
	fma.rn.f64 	%fd97, %fd96, %fd89, 0d3FC5555555555511;
	fma.rn.f64 	%fd98, %fd97, %fd89, 0d3FE000000000000B;
	fma.rn.f64 	%fd99, %fd98, %fd89, 0d3FF0000000000000;
	fma.rn.f64 	%fd100, %fd99, %fd89, 0d3FF0000000000000;
	{
	.reg .b32 %temp; 
	mov.b64 	{%r14, %temp}, %fd100;
	}
	{
	.reg .b32 %temp; 
	mov.b64 	{%temp, %r15}, %fd100;
	}
	shl.b32 	%r33, %r13, 20;
	add.s32 	%r34, %r33, %r15;
	mov.b64 	%fd108, {%r14, %r34};
	{
	.reg .b32 %temp; 
	mov.b64 	{%temp, %r35}, %fd4;
	}
	mov.b32 	%f2, %r35;
	abs.f32 	%f1, %f2;
	setp.lt.f32 	%p4, %f1, 0f4086232B;
	@%p4 bra 	$L__BB2_7;
	setp.lt.f64 	%p5, %fd4, 0d0000000000000000;
	add.f64 	%fd101, %fd4, 0d7FF0000000000000;
	selp.f64 	%fd108, 0d0000000000000000, %fd101, %p5;
	setp.geu.f32 	%p6, %f1, 0f40874800;
	@%p6 bra 	$L__BB2_7;
	shr.u32 	%r36, %r13, 31;
	add.s32 	%r37, %r13, %r36;
	shr.s32 	%r38, %r37, 1;
	shl.b32 	%r39, %r38, 20;
	add.s32 	%r40, %r15, %r39;
	mov.b64 	%fd102, {%r14, %r40};
	sub.s32 	%r41, %r13, %r38;
	shl.b32 	%r42, %r41, 20;
	add.s32 	%r43, %r42, 1072693248;
	mov.b32 	%r44, 0;
	mov.b64 	%fd103, {%r44, %r43};
	mul.f64 	%fd108, %fd103, %fd102;
$L__BB2_7:
	abs.f64 	%fd104, %fd108;
	setp.eq.f64 	%p7, %fd104, 0d7FF0000000000000;
	fma.rn.f64 	%fd105, %fd108, %fd5, %fd108;
	selp.f64 	%fd106, %fd108, %fd105, %p7;
	st.param.f64 	[func_retval0], %fd106;
	ret;

}


// ===== COMPILED SASS (sm_100) =====

	.target	sm_100

	.elftype	@"ET_EXEC"


//--------------------- .note.nv.tkinfo           --------------------------
	.section	.note.nv.tkinfo,"",@"SHT_NOTE"
	.sectionflags	@"SHF_NOTE_NV_TKINFO"
	.tkinfo
        /*0018*/ 	.word	0x00000002
        /*0030*/ 	.string	""
        /*0030*/ 	.string	"ptxas"
        /*0030*/ 	.string	"Cuda compilation tools, release 13.0, V13.0.88"
        /*0030*/ 	.string	"Build cuda_13.0.r13.0/compiler.36424714_0"
        /*0030*/ 	.string	"-arch sm_100 -m 64 "



//--------------------- .note.nv.cuinfo           --------------------------
	.section	.note.nv.cuinfo,"",@"SHT_NOTE"
	.sectionflags	@"SHF_NOTE_NV_CUINFO"
        /*0018*/ 	.short	0x0002
        /*001a*/ 	.short	0x0064
        /*001c*/ 	.short	0x0082
	.zero		2


//--------------------- .nv.info                  --------------------------
	.section	.nv.info,"",@"SHT_CUDA_INFO"
	.align	4


	//----- nvinfo : EIATTR_REGCOUNT
	.align		4
        /*0000*/ 	.byte	0x04, 0x2f
        /*0002*/ 	.short	(.L_1 - .L_0)
	.align		4
.L_0:
        /*0004*/ 	.word	index@(_Z17calculateAsteroidPdS_S_S_S_)
        /*0008*/ 	.word	0x00000026


	//----- nvinfo : EIATTR_FRAME_SIZE
	.align		4
.L_1:
        /*000c*/ 	.byte	0x04, 0x11
        /*000e*/ 	.short	(.L_3 - .L_2)
	.align		4
.L_2:
        /*0010*/ 	.word	index@($_Z17calculateAsteroidPdS_S_S_S_$__internal_accurate_pow)
        /*0014*/ 	.word	0x00000000


	//----- nvinfo : EIATTR_FRAME_SIZE
	.align		4
.L_3:
        /*0018*/ 	.byte	0x04, 0x11
        /*001a*/ 	.short	(.L_5 - .L_4)
	.align		4
.L_4:
        /*001c*/ 	.word	index@($__internal_1_$__cuda_sm20_dsqrt_rn_f64_mediumpath_v1)
        /*0020*/ 	.word	0x00000000


	//----- nvinfo : EIATTR_FRAME_SIZE
	.align		4
.L_5:
        /*0024*/ 	.byte	0x04, 0x11
        /*0026*/ 	.short	(.L_7 - .L_6)
	.align		4
.L_6:
        /*0028*/ 	.word	index@($__internal_0_$__cuda_sm20_div_rn_f64_full)
        /*002c*/ 	.word	0x00000000


	//----- nvinfo : EIATTR_FRAME_SIZE
	.align		4
.L_7:
        /*0030*/ 	.byte	0x04, 0x11
        /*0032*/ 	.short	(.L_9 - .L_8)
	.align		4
.L_8:
        /*0034*/ 	.word	index@(_Z17calculateAsteroidPdS_S_S_S_)
        /*0038*/ 	.word	0x00000000


	//----- nvinfo : EIATTR_REGCOUNT
	.align		4
.L_9:
        /*003c*/ 	.byte	0x04, 0x2f
        /*003e*/ 	.short	(.L_11 - .L_10)
	.align		4
.L_10:
        /*0040*/ 	.word	index@(_Z15updatePositionsPdS_S_S_)
        /*0044*/ 	.word	0x00000010


	//----- nvinfo : EIATTR_FRAME_SIZE
	.align		4
.L_11:
        /*0048*/ 	.byte	0x04, 0x11
        /*004a*/ 	.short	(.L_13 - .L_12)
	.align		4
.L_12:
        /*004c*/ 	.word	index@(_Z15updatePositionsPdS_S_S_)
        /*0050*/ 	.word	0x00000000


	//----- nvinfo : EIATTR_MIN_STACK_SIZE
	.align		4
.L_13:
        /*0054*/ 	.byte	0x04, 0x12
        /*0056*/ 	.short	(.L_15 - .L_14)
	.align		4
.L_14:
        /*0058*/ 	.word	index@(_Z15updatePositionsPdS_S_S_)
        /*005c*/ 	.word	0x00000000


	//----- nvinfo : EIATTR_MIN_STACK_SIZE
	.align		4
.L_15:
        /*0060*/ 	.byte	0x04, 0x12
        /*0062*/ 	.short	(.L_17 - .L_16)
	.align		4
.L_16:
        /*0064*/ 	.word	index@(_Z17calculateAsteroidPdS_S_S_S_)
        /*0068*/ 	.word	0x00000000
.L_17:


//--------------------- .nv.compat                --------------------------
	.section	.nv.compat,"",@"SHT_CUDA_COMPAT_INFO"
	.align	4
        /*0000*/ 	.byte	0x02, 0x09, 0x00, 0x00, 0x02, 0x02, 0x01, 0x00, 0x02, 0x05, 0x05, 0x00, 0x03, 0x07, 0x01, 0x01
        /*0010*/ 	.byte	0x02, 0x03, 0x00, 0x00, 0x02, 0x06, 0x01, 0x00, 0x04, 0x0b, 0x08, 0x00, 0x01, 0x00, 0x00, 0x00
        /*0020*/ 	.byte	0x00, 0x00, 0x00, 0x00


//--------------------- .nv.info._Z15updatePositionsPdS_S_S_ --------------------------
	.section	.nv.info._Z15updatePositionsPdS_S_S_,"",@"SHT_CUDA_INFO"
	.sectionflags	@""
	.align	4


	//----- nvinfo : EIATTR_CUDA_API_VERSION
	.align		4
        /*0000*/ 	.byte	0x04, 0x37
        /*0002*/ 	.short	(.L_19 - .L_18)
.L_18:
        /*0004*/ 	.word	0x00000082


	//----- nvinfo : EIATTR_KPARAM_INFO
	.align		4
.L_19:
        /*0008*/ 	.byte	0x04, 0x17
        /*000a*/ 	.short	(.L_21 - .L_20)
.L_20:
        /*000c*/ 	.word	0x00000000
        /*0010*/ 	.short	0x0003
        /*0012*/ 	.short	0x0018
        /*0014*/ 	.byte	0x00, 0xf5, 0x21, 0x00


	//----- nvinfo : EIATTR_KPARAM_INFO
	.align		4
.L_21:
        /*0018*/ 	.byte	0x04, 0x17
        /*001a*/ 	.short	(.L_23 - .L_22)
.L_22:
        /*001c*/ 	.word	0x00000000
        /*0020*/ 	.short	0x0002
        /*0022*/ 	.short	0x0010
        /*0024*/ 	.byte	0x00, 0xf5, 0x21, 0x00


	//----- nvinfo : EIATTR_KPARAM_INFO
	.align		4
.L_23:
        /*0028*/ 	.byte	0x04, 0x17
        /*002a*/ 	.short	(.L_25 - .L_24)
.L_24:
        /*002c*/ 	.word	0x00000000
        /*0030*/ 	.short	0x0001
        /*0032*/ 	.short	0x0008
        /*0034*/ 	.byte	0x00, 0xf5, 0x21, 0x00


	//----- nvinfo : EIATTR_KPARAM_INFO
	.align		4
.L_25:
        /*0038*/ 	.byte	0x04, 0x17
        /*003a*/ 	.short	(.L_27 - .L_26)
.L_26:
        /*003c*/ 	.word	0x00000000
        /*0040*/ 	.short	0x0000
        /*0042*/ 	.short	0x0000
        /*0044*/ 	.byte	0x00, 0xf5, 0x21, 0x00


	//----- nvinfo : EIATTR_SPARSE_MMA_MASK
	.align		4
.L_27:
        /*0048*/ 	.byte	0x03, 0x50
        /*004a*/ 	.short	0x0000


	//----- nvinfo : EIATTR_MAXREG_COUNT
	.align		4
        /*004c*/ 	.byte	0x03, 0x1b
        /*004e*/ 	.short	0x00ff


	//----- nvinfo : EIATTR_MERCURY_ISA_VERSION
	.align		4
        /*0050*/ 	.byte	0x03, 0x5f
        /*0052*/ 	.short	0x0101


	//----- nvinfo : EIATTR_VRC_CTA_INIT_COUNT
	.align		4
        /*0054*/ 	.byte	0x02, 0x4a
	.zero		1
	.zero		1


	//----- nvinfo : EIATTR_EXIT_INSTR_OFFSETS
	.align		4
        /*0058*/ 	.byte	0x04, 0x1c
        /*005a*/ 	.short	(.L_29 - .L_28)


	//   ....[0]....
.L_28:
        /*005c*/ 	.word	0x00000160


	//----- nvinfo : EIATTR_CBANK_PARAM_SIZE
	.align		4
.L_29:
        /*0060*/ 	.byte	0x03, 0x19
        /*0062*/ 	.short	0x0020


	//----- nvinfo : EIATTR_PARAM_CBANK
	.align		4
        /*0064*/ 	.byte	0x04, 0x0a
        /*0066*/ 	.short	(.L_31 - .L_30)
	.align		4
.L_30:
        /*0068*/ 	.word	index@(.nv.constant0._Z15updatePositionsPdS_S_S_)
        /*006c*/ 	.short	0x0380
        /*006e*/ 	.short	0x0020


	//----- nvinfo : EIATTR_SW_WAR
	.align		4
.L_31:
        /*0070*/ 	.byte	0x04, 0x36
        /*0072*/ 	.short	(.L_33 - .L_32)
.L_32:
        /*0074*/ 	.word	0x00000008
.L_33:


//--------------------- .nv.info._Z17calculateAsteroidPdS_S_S_S_ --------------------------
	.section	.nv.info._Z17calculateAsteroidPdS_S_S_S_,"",@"SHT_CUDA_INFO"
	.sectionflags	@""
	.align	4


	//----- nvinfo : EIATTR_CUDA_API_VERSION
	.align		4
        /*0000*/ 	.byte	0x04, 0x37
        /*0002*/ 	.short	(.L_35 - .L_34)
.L_34:
        /*0004*/ 	.word	0x00000082


	//----- nvinfo : EIATTR_KPARAM_INFO
	.align		4
.L_35:
        /*0008*/ 	.byte	0x04, 0x17
        /*000a*/ 	.short	(.L_37 - .L_36)
.L_36:
        /*000c*/ 	.word	0x00000000
        /*0010*/ 	.short	0x0004
        /*0012*/ 	.short	0x0020
        /*0014*/ 	.byte	0x00, 0xf5, 0x21, 0x00


	//----- nvinfo : EIATTR_KPARAM_INFO
	.align		4
.L_37:
        /*0018*/ 	.byte	0x04, 0x17
        /*001a*/ 	.short	(.L_39 - .L_38)
.L_38:
        /*001c*/ 	.word	0x00000000
        /*0020*/ 	.short	0x0003
        /*0022*/ 	.short	0x0018
        /*0024*/ 	.byte	0x00, 0xf5, 0x21, 0x00


	//----- nvinfo : EIATTR_KPARAM_INFO
	.align		4
.L_39:
        /*0028*/ 	.byte	0x04, 0x17
        /*002a*/ 	.short	(.L_41 - .L_40)
.L_40:
        /*002c*/ 	.word	0x00000000
        /*0030*/ 	.short	0x0002
        /*0032*/ 	.short	0x0010
        /*0034*/ 	.byte	0x00, 0xf5, 0x21, 0x00


	//----- nvinfo : EIATTR_KPARAM_INFO
	.align		4
.L_41:
        /*0038*/ 	.byte	0x04, 0x17
        /*003a*/ 	.short	(.L_43 - .L_42)
.L_42:
        /*003c*/ 	.word	0x00000000
        /*0040*/ 	.short	0x0001
        /*0042*/ 	.short	0x0008
        /*0044*/ 	.byte	0x00, 0xf5, 0x21, 0x00


	//----- nvinfo : EIATTR_KPARAM_INFO
	.align		4
.L_43:
        /*0048*/ 	.byte	0x04, 0x17
        /*004a*/ 	.short	(.L_45 - .L_44)
.L_44:
        /*004c*/ 	.word	0x00000000
        /*0050*/ 	.short	0x0000
        /*0052*/ 	.short	0x0000
        /*0054*/ 	.byte	0x00, 0xf5, 0x21, 0x00


	//----- nvinfo : EIATTR_SPARSE_MMA_MASK
	.align		4
.L_45:
        /*0058*/ 	.byte	0x03, 0x50
        /*005a*/ 	.short	0x0000


	//----- nvinfo : EIATTR_MAXREG_COUNT
	.align		4
        /*005c*/ 	.byte	0x03, 0x1b
        /*005e*/ 	.short	0x00ff


	//----- nvinfo : EIATTR_MERCURY_ISA_VERSION
	.align		4
        /*0060*/ 	.byte	0x03, 0x5f
        /*0062*/ 	.short	0x0101


	//----- nvinfo : EIATTR_VRC_CTA_INIT_COUNT
	.align		4
        /*0064*/ 	.byte	0x02, 0x4a
	.zero		1
	.zero		1


	//----- nvinfo : EIATTR_EXIT_INSTR_OFFSETS
	.align		4
        /*0068*/ 	.byte	0x04, 0x1c
        /*006a*/ 	.short	(.L_47 - .L_46)


	//   ....[0]....
.L_46:
        /*006c*/ 	.word	0x000000a0


	//   ....[1]....
        /*0070*/ 	.word	0x00000f90


	//----- nvinfo : EIATTR_CRS_STACK_SIZE
	.align		4
.L_47:
        /*0074*/ 	.byte	0x04, 0x1e
        /*0076*/ 	.short	(.L_49 - .L_48)
.L_48:
        /*0078*/ 	.word	0x00000000


	//----- nvinfo : EIATTR_CBANK_PARAM_SIZE
	.align		4
.L_49:
        /*007c*/ 	.byte	0x03, 0x19
        /*007e*/ 	.short	0x0028


	//----- nvinfo : EIATTR_PARAM_CBANK
	.align		4
        /*0080*/ 	.byte	0x04, 0x0a
        /*0082*/ 	.short	(.L_51 - .L_50)
	.align		4
.L_50:
        /*0084*/ 	.word	index@(.nv.constant0._Z17calculateAsteroidPdS_S_S_S_)
        /*0088*/ 	.short	0x0380
        /*008a*/ 	.short	0x0028


	//----- nvinfo : EIATTR_SW_WAR
	.align		4
.L_51:
        /*008c*/ 	.byte	0x04, 0x36
        /*008e*/ 	.short	(.L_53 - .L_52)
.L_52:
        /*0090*/ 	.word	0x00000008
.L_53:


//--------------------- .nv.callgraph             --------------------------
	.section	.nv.callgraph,"",@"SHT_CUDA_CALLGRAPH"
	.align	4
	.sectionentsize	8
	.align		4
        /*0000*/ 	.word	0x00000000
	.align		4
        /*0004*/ 	.word	0xffffffff
	.align		4
        /*0008*/ 	.word	0x00000000
	.align		4
        /*000c*/ 	.word	0xfffffffe
	.align		4
        /*0010*/ 	.word	0x00000000
	.align		4
        /*0014*/ 	.word	0xfffffffd
	.align		4
        /*0018*/ 	.word	0x00000000
	.align		4
        /*001c*/ 	.word	0xfffffffc


//--------------------- .text._Z15updatePositionsPdS_S_S_ --------------------------
	.section	.text._Z15updatePositionsPdS_S_S_,"ax",@progbits
	.align	128
        .global         _Z15updatePositionsPdS_S_S_
        .type           _Z15updatePositionsPdS_S_S_,@function
        .size           _Z15updatePositionsPdS_S_S_,(.L_x_36 - _Z15updatePositionsPdS_S_S_)
        .other          _Z15updatePositionsPdS_S_S_,@"STO_CUDA_ENTRY STV_DEFAULT"
_Z15updatePositionsPdS_S_S_:
.text._Z15updatePositionsPdS_S_S_:
[----:B------:R-:W-:Y:S01]  /*0000*/  LDC R1, c[0x0][0x37c] ;  /* 0x0000df00ff017b82 */ /* 0x000fe20000000800 */
[----:B------:R-:W0:Y:S07]  /*0010*/  S2R R13, SR_CTAID.X ;  /* 0x00000000000d7919 */ /* 0x000e2e0000002500 */
[----:B------:R-:W1:Y:S01]  /*0020*/  LDC.64 R2, c[0x0][0x390] ;  /* 0x0000e400ff027b82 */ /* 0x000e620000000a00 */
[----:B------:R-:W0:Y:S01]  /*0030*/  LDCU UR6, c[0x0][0x360] ;  /* 0x00006c00ff0677ac */ /* 0x000e220008000800 */
[----:B------:R-:W0:Y:S01]  /*0040*/  S2R R0, SR_TID.X ;  /* 0x0000000000007919 */ /* 0x000e220000002100 */
[----:B------:R-:W2:Y:S05]  /*0050*/  LDCU.64 UR4, c[0x0][0x358] ;  /* 0x00006b00ff0477ac */ /* 0x000eaa0008000a00 */
[----:B------:R-:W3:Y:S08]  /*0060*/  LDC.64 R4, c[0x0][0x380] ;  /* 0x0000e000ff047b82 */ /* 0x000ef00000000a00 */
[----:B------:R-:W4:Y:S08]  /*0070*/  LDC.64 R8, c[0x0][0x398] ;  /* 0x0000e600ff087b82 */ /* 0x000f300000000a00 */
[----:B------:R-:W5:Y:S01]  /*0080*/  LDC.64 R10, c[0x0][0x388] ;  /* 0x0000e200ff0a7b82 */ /* 0x000f620000000a00 */
[----:B0-----:R-:W-:-:S04]  /*0090*/  IMAD R13, R13, UR6, R0 ;  /* 0x000000060d0d7c24 */ /* 0x001fc8000f8e0200 */
[----:B-1----:R-:W-:-:S04]  /*00a0*/  IMAD.WIDE R2, R13, 0x8, R2 ;  /* 0x000000080d027825 */ /* 0x002fc800078e0202 */
[C---:B---3--:R-:W-:Y:S02]  /*00b0*/  IMAD.WIDE R4, R13.reuse, 0x8, R4 ;  /* 0x000000080d047825 */ /* 0x048fe400078e0204 */
[----:B--2---:R-:W2:Y:S04]  /*00c0*/  LDG.E.64 R2, desc[UR4][R2.64] ;  /* 0x0000000402027981 */ /* 0x004ea8000c1e1b00 */
[----:B------:R-:W2:Y:S01]  /*00d0*/  LDG.E.64 R6, desc[UR4][R4.64] ;  /* 0x0000000404067981 */ /* 0x000ea2000c1e1b00 */
[----:B----4-:R-:W-:-:S04]  /*00e0*/  IMAD.WIDE R8, R13, 0x8, R8 ;  /* 0x000000080d087825 */ /* 0x010fc800078e0208 */
[----:B-----5:R-:W-:Y:S01]  /*00f0*/  IMAD.WIDE R10, R13, 0x8, R10 ;  /* 0x000000080d0a7825 */ /* 0x020fe200078e020a */
[----:B--2---:R-:W-:-:S07]  /*0100*/  DADD R6, R2, R6 ;  /* 0x0000000002067229 */ /* 0x004fce0000000006 */
[----:B------:R-:W-:Y:S04]  /*0110*/  STG.E.64 desc[UR4][R4.64], R6 ;  /* 0x0000000604007986 */ /* 0x000fe8000c101b04 */
[----:B------:R-:W2:Y:S04]  /*0120*/  LDG.E.64 R8, desc[UR4][R8.64] ;  /* 0x0000000408087981 */ /* 0x000ea8000c1e1b00 */
[----:B------:R-:W2:Y:S02]  /*0130*/  LDG.E.64 R12, desc[UR4][R10.64] ;  /* 0x000000040a0c7981 */ /* 0x000ea4000c1e1b00 */
[----:B--2---:R-:W-:-:S07]  /*0140*/  DADD R12, R8, R12 ;  /* 0x00000000080c7229 */ /* 0x004fce000000000c */
[----:B------:R-:W-:Y:S01]  /*0150*/  STG.E.64 desc[UR4][R10.64], R12 ;  /* 0x0000000c0a007986 */ /* 0x000fe2000c101b04 */
[----:B------:R-:W-:Y:S05]  /*0160*/  EXIT ;  /* 0x000000000000794d */ /* 0x000fea0003800000 */
.L_x_0:
[----:B------:R-:W-:-:S00]  /*0170*/  BRA `(.L_x_0) ;  /* 0xfffffffc00fc7947 */ /* 0x000fc0000383ffff */
[----:B------:R-:W-:-:S00]  /*0180*/  NOP ;  /* 0x0000000000007918 */ /* 0x000fc00000000000 */
[----:B------:R-:W-:-:S00]  /*0190*/  NOP ;  /* 0x0000000000007918 */ /* 0x000fc00000000000 */
[----:B------:R-:W-:-:S00]  /*01a0*/  NOP ;  /* 0x0000000000007918 */ /* 0x000fc00000000000 */
[----:B------:R-:W-:-:S00]  /*01b0*/  NOP ;  /* 0x0000000000007918 */ /* 0x000fc00000000000 */
[----:B------:R-:W-:-:S00]  /*01c0*/  NOP ;  /* 0x0000000000007918 */ /* 0x000fc00000000000 */
[----:B------:R-:W-:-:S00]  /*01d0*/  NOP ;  /* 0x0000000000007918 */ /* 0x000fc00000000000 */
[----:B------:R-:W-:-:S00]  /*01e0*/  NOP ;  /* 0x0000000000007918 */ /* 0x000fc00000000000 */
[----:B------:R-:W-:-:S00]  /*01f0*/  NOP ;  /* 0x0000000000007918 */ /* 0x000fc00000000000 */
.L_x_36:


//--------------------- .text._Z17calculateAsteroidPdS_S_S_S_ --------------------------
	.section	.text._Z17calculateAsteroidPdS_S_S_S_,"ax",@progbits
	.align	128
        .global         _Z17calculateAsteroidPdS_S_S_S_
        .type           _Z17calculateAsteroidPdS_S_S_S_,@function
        .size           _Z17calculateAsteroidPdS_S_S_S_,(.L_x_35 - _Z17calculateAsteroidPdS_S_S_S_)
        .other          _Z17calculateAsteroidPdS_S_S_S_,@"STO_CUDA_ENTRY STV_DEFAULT"
_Z17calculateAsteroidPdS_S_S_S_:
.text._Z17calculateAsteroidPdS_S_S_S_:
[----:B------:R-:W-:Y:S01]  /*0000*/  LDC R1, c[0x0][0x37c] ;  /* 0x0000df00ff017b82 */ /* 0x000fe20000000800 */
[----:B------:R-:W0:Y:S07]  /*0010*/  S2R R0, SR_TID.X ;  /* 0x0000000000007919 */ /* 0x000e2e0000002100 */
[----:B------:R-:W0:Y:S01]  /*0020*/  LDC R17, c[0x0][0x360] ;  /* 0x0000d800ff117b82 */ /* 0x000e220000000800 */
[----:B------:R-:W1:Y:S07]  /*0030*/  S2R R3, SR_TID.Y ;  /* 0x0000000000037919 */ /* 0x000e6e0000002200 */
[----:B------:R-:W0:Y:S08]  /*0040*/  S2UR UR4, SR_CTAID.X ;  /* 0x00000000000479c3 */ /* 0x000e300000002500 */
[----:B------:R-:W1:Y:S08]  /*0050*/  S2UR UR5, SR_CTAID.Y ;  /* 0x00000000000579c3 */ /* 0x000e700000002600 */
[----:B------:R-:W1:Y:S01]  /*0060*/  LDC R2, c[0x0][0x364] ;  /* 0x0000d900ff027b82 */ /* 0x000e620000000800 */
[----:B0-----:R-:W-:-:S02]  /*0070*/  IMAD R17, R17, UR4, R0 ;  /* 0x0000000411117c24 */ /* 0x001fc4000f8e0200 */
[----:B-1----:R-:W-:-:S05]  /*0080*/  IMAD R2, R2, UR5, R3 ;  /* 0x0000000502027c24 */ /* 0x002fca000f8e0203 */
[----:B------:R-:W-:-:S13]  /*0090*/  ISETP.NE.AND P0, PT, R17, R2, PT ;  /* 0x000000021100720c */ /* 0x000fda0003f05270 */
[----:B------:R-:W-:Y:S05]  /*00a0*/  @!P0 EXIT ;  /* 0x000000000000894d */ /* 0x000fea0003800000 */
[----:B------:R-:W0:Y:S01]  /*00b0*/  LDC.64 R4, c[0x0][0x380] ;  /* 0x0000e000ff047b82 */ /* 0x000e220000000a00 */
[----:B------:R-:W1:Y:S01]  /*00c0*/  LDCU.64 UR4, c[0x0][0x358] ;  /* 0x00006b00ff0477ac */ /* 0x000e620008000a00 */
[----:B0-----:R-:W-:-:S04]  /*00d0*/  IMAD.WIDE.U32 R6, R2, 0x8, R4 ;  /* 0x0000000802067825 */ /* 0x001fc800078e0004 */
[----:B------:R-:W-:Y:S02]  /*00e0*/  IMAD.WIDE R4, R17, 0x8, R4 ;  /* 0x0000000811047825 */ /* 0x000fe400078e0204 */
[----:B-1----:R-:W2:Y:S04]  /*00f0*/  LDG.E.64 R6, desc[UR4][R6.64] ;  /* 0x0000000406067981 */ /* 0x002ea8000c1e1b00 */
[----:B------:R-:W2:Y:S01]  /*0100*/  LDG.E.64 R4, desc[UR4][R4.64] ;  /* 0x0000000404047981 */ /* 0x000ea2000c1e1b00 */
[----:B------:R-:W-:Y:S01]  /*0110*/  BSSY.RECONVERGENT B0, `(.L_x_1) ;  /* 0x0000006000007945 */ /* 0x000fe20003800200 */
[----:B------:R-:W-:Y:S01]  /*0120*/  MOV R0, 0x170 ;  /* 0x0000017000007802 */ /* 0x000fe20000000f00 */
[----:B--2---:R-:W-:-:S08]  /*0130*/  DADD R12, R6, -R4 ;  /* 0x00000000060c7229 */ /* 0x004fd00000000804 */
[----:B------:R-:W-:-:S10]  /*0140*/  DADD R22, -RZ, |R12| ;  /* 0x00000000ff167229 */ /* 0x000fd4000000050c */
[----:B------:R-:W-:-:S07]  /*0150*/  IMAD.MOV.U32 R3, RZ, RZ, R23 ;  /* 0x000000ffff037224 */ /* 0x000fce00078e0017 */
[----:B------:R-:W-:Y:S05]  /*0160*/  CALL.REL.NOINC `($_Z17calculateAsteroidPdS_S_S_S_$__internal_accurate_pow) ;  /* 0x0000001400b47944 */ /* 0x000fea0003c00000 */
[----:B------:R-:W-:Y:S05]  /*0170*/  BSYNC.RECONVERGENT B0 ;  /* 0x0000000000007941 */ /* 0x000fea0003800200 */
.L_x_1:
[----:B------:R-:W0:Y:S02]  /*0180*/  LDC.64 R10, c[0x0][0x388] ;  /* 0x0000e200ff0a7b82 */ /* 0x000e240000000a00 */
[----:B0-----:R-:W-:-:S04]  /*0190*/  IMAD.WIDE.U32 R8, R2, 0x8, R10 ;  /* 0x0000000802087825 */ /* 0x001fc800078e000a */
[----:B------:R-:W-:Y:S02]  /*01a0*/  IMAD.WIDE R10, R17, 0x8, R10 ;  /* 0x00000008110a7825 */ /* 0x000fe400078e020a */
[----:B------:R-:W2:Y:S04]  /*01b0*/  LDG.E.64 R8, desc[UR4][R8.64] ;  /* 0x0000000408087981 */ /* 0x000ea8000c1e1b00 */
[----:B------:R-:W2:Y:S01]  /*01c0*/  LDG.E.64 R10, desc[UR4][R10.64] ;  /* 0x000000040a0a7981 */ /* 0x000ea2000c1e1b00 */
[C---:B------:R-:W-:Y:S01]  /*01d0*/  DADD R14, R12.reuse, 2 ;  /* 0x400000000c0e7429 */ /* 0x040fe20000000000 */
[----:B------:R-:W-:Y:S01]  /*01e0*/  BSSY.RECONVERGENT B0, `(.L_x_2) ;  /* 0x000000f000007945 */ /* 0x000fe20003800200 */
[C---:B------:R-:W-:Y:S02]  /*01f0*/  DSETP.NEU.AND P1, PT, R12.reuse, RZ, PT ;  /* 0x000000ff0c00722a */ /* 0x040fe40003f2d000 */
[----:B------:R-:W-:-:S06]  /*0200*/  DSETP.NEU.AND P0, PT, R12, 1, PT ;  /* 0x3ff000000c00742a */ /* 0x000fcc0003f0d000 */
[----:B------:R-:W-:-:S04]  /*0210*/  LOP3.LUT R0, R15, 0x7ff00000, RZ, 0xc0, !PT ;  /* 0x7ff000000f007812 */ /* 0x000fc800078ec0ff */
[----:B------:R-:W-:Y:S02]  /*0220*/  ISETP.NE.AND P2, PT, R0, 0x7ff00000, PT ;  /* 0x7ff000000000780c */ /* 0x000fe40003f45270 */
[----:B------:R-:W-:Y:S01]  /*0230*/  @!P1 CS2R R20, SRZ ;  /* 0x0000000000149805 */ /* 0x000fe2000001ff00 */
[----:B--2---:R-:W-:-:S08]  /*0240*/  DADD R14, R8, -R10 ;  /* 0x00000000080e7229 */ /* 0x004fd0000000080a */
[----:B------:R-:W-:Y:S02]  /*0250*/  DADD R22, -RZ, |R14| ;  /* 0x00000000ff167229 */ /* 0x000fe4000000050e */
[----:B------:R-:W-:Y:S09]  /*0260*/  @P2 BRA `(.L_x_3) ;  /* 0x0000000000182947 */ /* 0x000ff20003800000 */
[----:B------:R-:W-:-:S14]  /*0270*/  DSETP.NAN.AND P1, PT, R12, R12, PT ;  /* 0x0000000c0c00722a */ /* 0x000fdc0003f28000 */
[----:B------:R-:W-:Y:S01]  /*0280*/  @P1 DADD R20, R12, 2 ;  /* 0x400000000c141429 */ /* 0x000fe20000000000 */
[----:B------:R-:W-:Y:S10]  /*0290*/  @P1 BRA `(.L_x_3) ;  /* 0x00000000000c1947 */ /* 0x000ff40003800000 */
[----:B------:R-:W-:-:S14]  /*02a0*/  DSETP.NEU.AND P1, PT, |R12|, +INF , PT ;  /* 0x7ff000000c00742a */ /* 0x000fdc0003f2d200 */
[----:B------:R-:W-:Y:S02]  /*02b0*/  @!P1 IMAD.MOV.U32 R20, RZ, RZ, 0x0 ;  /* 0x00000000ff149424 */ /* 0x000fe400078e00ff */
[----:B------:R-:W-:-:S07]  /*02c0*/  @!P1 IMAD.MOV.U32 R21, RZ, RZ, 0x7ff00000 ;  /* 0x7ff00000ff159424 */ /* 0x000fce00078e00ff */
.L_x_3:
[----:B------:R-:W-:Y:S05]  /*02d0*/  BSYNC.RECONVERGENT B0 ;  /* 0x0000000000007941 */ /* 0x000fea0003800200 */
.L_x_2:
[----:B------:R-:W-:Y:S01]  /*02e0*/  BSSY.RECONVERGENT B0, `(.L_x_4) ;  /* 0x0000006000007945 */ /* 0x000fe20003800200 */
[----:B------:R-:W-:Y:S01]  /*02f0*/  FSEL R12, R20, RZ, P0 ;  /* 0x000000ff140c7208 */ /* 0x000fe20000000000 */
[----:B------:R-:W-:Y:S01]  /*0300*/  IMAD.MOV.U32 R3, RZ, RZ, R23 ;  /* 0x000000ffff037224 */ /* 0x000fe200078e0017 */
[----:B------:R-:W-:Y:S02]  /*0310*/  FSEL R13, R21, 1.875, P0 ;  /* 0x3ff00000150d7808 */ /* 0x000fe40000000000 */
[----:B------:R-:W-:-:S07]  /*0320*/  MOV R0, 0x340 ;  /* 0x0000034000007802 */ /* 0x000fce0000000f00 */
[----:B------:R-:W-:Y:S05]  /*0330*/  CALL.REL.NOINC `($_Z17calculateAsteroidPdS_S_S_S_$__internal_accurate_pow) ;  /* 0x0000001400407944 */ /* 0x000fea0003c00000 */
[----:B------:R-:W-:Y:S05]  /*0340*/  BSYNC.RECONVERGENT B0 ;  /* 0x0000000000007941 */ /* 0x000fea0003800200 */
.L_x_4:
[C---:B------:R-:W-:Y:S01]  /*0350*/  DADD R18, R14.reuse, 2 ;  /* 0x400000000e127429 */ /* 0x040fe20000000000 */
[----:B------:R-:W-:Y:S01]  /*0360*/  BSSY.RECONVERGENT B0, `(.L_x_5) ;  /* 0x000000d000007945 */ /* 0x000fe20003800200 */
[C---:B------:R-:W-:Y:S02]  /*0370*/  DSETP.NEU.AND P1, PT, R14.reuse, RZ, PT ;  /* 0x000000ff0e00722a */ /* 0x040fe40003f2d000 */
[----:B------:R-:W-:-:S06]  /*0380*/  DSETP.NEU.AND P0, PT, R14, 1, PT ;  /* 0x3ff000000e00742a */ /* 0x000fcc0003f0d000 */
[----:B------:R-:W-:-:S04]  /*0390*/  LOP3.LUT R18, R19, 0x7ff00000, RZ, 0xc0, !PT ;  /* 0x7ff0000013127812 */ /* 0x000fc800078ec0ff */
[----:B------:R-:W-:Y:S02]  /*03a0*/  ISETP.NE.AND P2, PT, R18, 0x7ff00000, PT ;  /* 0x7ff000001200780c */ /* 0x000fe40003f45270 */
[----:B------:R-:W-:-:S11]  /*03b0*/  @!P1 CS2R R20, SRZ ;  /* 0x0000000000149805 */ /* 0x000fd6000001ff00 */
[----:B------:R-:W-:Y:S05]  /*03c0*/  @P2 BRA `(.L_x_6) ;  /* 0x0000000000182947 */ /* 0x000fea0003800000 */
[----:B------:R-:W-:-:S14]  /*03d0*/  DSETP.NAN.AND P1, PT, R14, R14, PT ;  /* 0x0000000e0e00722a */ /* 0x000fdc0003f28000 */
[----:B------:R-:W-:Y:S01]  /*03e0*/  @P1 DADD R20, R14, 2 ;  /* 0x400000000e141429 */ /* 0x000fe20000000000 */
[----:B------:R-:W-:Y:S10]  /*03f0*/  @P1 BRA `(.L_x_6) ;  /* 0x00000000000c1947 */ /* 0x000ff40003800000 */
[----:B------:R-:W-:-:S14]  /*0400*/  DSETP.NEU.AND P1, PT, |R14|, +INF , PT ;  /* 0x7ff000000e00742a */ /* 0x000fdc0003f2d200 */
[----:B------:R-:W-:Y:S02]  /*0410*/  @!P1 IMAD.MOV.U32 R20, RZ, RZ, 0x0 ;  /* 0x00000000ff149424 */ /* 0x000fe400078e00ff */
[----:B------:R-:W-:-:S07]  /*0420*/  @!P1 IMAD.MOV.U32 R21, RZ, RZ, 0x7ff00000 ;  /* 0x7ff00000ff159424 */ /* 0x000fce00078e00ff */
.L_x_6:
[----:B------:R-:W-:Y:S05]  /*0430*/  BSYNC.RECONVERGENT B0 ;  /* 0x0000000000007941 */ /* 0x000fea0003800200 */
.L_x_5:
[----:B------:R-:W-:Y:S01]  /*0440*/  FSEL R14, R20, RZ, P0 ;  /* 0x000000ff140e7208 */ /* 0x000fe20000000000 */
[----:B------:R-:W-:Y:S01]  /*0450*/  BSSY.RECONVERGENT B0, `(.L_x_7) ;  /* 0x0000017000007945 */ /* 0x000fe20003800200 */
[----:B------:R-:W-:Y:S01]  /*0460*/  FSEL R15, R21, 1.875, P0 ;  /* 0x3ff00000150f7808 */ /* 0x000fe20000000000 */
[----:B------:R-:W-:Y:S01]  /*0470*/  IMAD.MOV.U32 R21, RZ, RZ, 0x3fd80000 ;  /* 0x3fd80000ff157424 */ /* 0x000fe200078e00ff */
[----:B------:R-:W-:-:S04]  /*0480*/  MOV R20, 0x0 ;  /* 0x0000000000147802 */ /* 0x000fc80000000f00 */
[----:B------:R-:W-:-:S06]  /*0490*/  DADD R12, R12, R14 ;  /* 0x000000000c0c7229 */ /* 0x000fcc000000000e */
[----:B------:R-:W0:Y:S04]  /*04a0*/  MUFU.RSQ64H R19, R13 ;  /* 0x0000000d00137308 */ /* 0x000e280000001c00 */
[----:B------:R-:W-:-:S05]  /*04b0*/  VIADD R18, R13, 0xfcb00000 ;  /* 0xfcb000000d127836 */ /* 0x000fca0000000000 */
[----:B------:R-:W-:Y:S01]  /*04c0*/  ISETP.GE.U32.AND P0, PT, R18, 0x7ca00000, PT ;  /* 0x7ca000001200780c */ /* 0x000fe20003f06070 */
[----:B0-----:R-:W-:-:S08]  /*04d0*/  DMUL R14, R18, R18 ;  /* 0x00000012120e7228 */ /* 0x001fd00000000000 */
[----:B------:R-:W-:-:S08]  /*04e0*/  DFMA R14, R12, -R14, 1 ;  /* 0x3ff000000c0e742b */ /* 0x000fd0000000080e */
[----:B------:R-:W-:Y:S02]  /*04f0*/  DFMA R20, R14, R20, 0.5 ;  /* 0x3fe000000e14742b */ /* 0x000fe40000000014 */
[----:B------:R-:W-:-:S08]  /*0500*/  DMUL R14, R18, R14 ;  /* 0x0000000e120e7228 */ /* 0x000fd00000000000 */
[----:B------:R-:W-:-:S08]  /*0510*/  DFMA R22, R20, R14, R18 ;  /* 0x0000000e1416722b */ /* 0x000fd00000000012 */
[----:B------:R-:W-:Y:S02]  /*0520*/  DMUL R24, R12, R22 ;  /* 0x000000160c187228 */ /* 0x000fe40000000000 */
[----:B------:R-:W-:Y:S02]  /*0530*/  VIADD R21, R23, 0xfff00000 ;  /* 0xfff0000017157836 */ /* 0x000fe40000000000 */
[----:B------:R-:W-:-:S04]  /*0540*/  IMAD.MOV.U32 R20, RZ, RZ, R22 ;  /* 0x000000ffff147224 */ /* 0x000fc800078e0016 */
[----:B------:R-:W-:-:S08]  /*0550*/  DFMA R26, R24, -R24, R12 ;  /* 0x80000018181a722b */ /* 0x000fd0000000000c */
[----:B------:R-:W-:Y:S01]  /*0560*/  DFMA R14, R26, R20, R24 ;  /* 0x000000141a0e722b */ /* 0x000fe20000000018 */
[----:B------:R-:W-:Y:S10]  /*0570*/  @!P0 BRA `(.L_x_8) ;  /* 0x0000000000108947 */ /* 0x000ff40003800000 */
[----:B------:R-:W-:-:S07]  /*0580*/  MOV R0, 0x5a0 ;  /* 0x000005a000007802 */ /* 0x000fce0000000f00 */
[----:B------:R-:W-:Y:S05]  /*0590*/  CALL.REL.NOINC `($__internal_1_$__cuda_sm20_dsqrt_rn_f64_mediumpath_v1) ;  /* 0x0000000c00ec7944 */ /* 0x000fea0003c00000 */
[----:B------:R-:W-:Y:S02]  /*05a0*/  IMAD.MOV.U32 R14, RZ, RZ, R3 ;  /* 0x000000ffff0e7224 */ /* 0x000fe400078e0003 */
[----:B------:R-:W-:-:S07]  /*05b0*/  IMAD.MOV.U32 R15, RZ, RZ, R16 ;  /* 0x000000ffff0f7224 */ /* 0x000fce00078e0010 */
.L_x_8:
[----:B------:R-:W-:Y:S05]  /*05c0*/  BSYNC.RECONVERGENT B0 ;  /* 0x0000000000007941 */ /* 0x000fea0003800200 */
.L_x_7:
[----:B------:R-:W0:Y:S02]  /*05d0*/  LDC.64 R18, c[0x0][0x3a0] ;  /* 0x0000e800ff127b82 */ /* 0x000e240000000a00 */
[----:B0-----:R-:W-:-:S04]  /*05e0*/  IMAD.WIDE.U32 R20, R2, 0x8, R18 ;  /* 0x0000000802147825 */ /* 0x001fc800078e0012 */
[----:B------:R-:W-:Y:S02]  /*05f0*/  IMAD.WIDE R18, R17, 0x8, R18 ;  /* 0x0000000811127825 */ /* 0x000fe400078e0212 */
[----:B------:R0:W5:Y:S04]  /*0600*/  LDG.E.64 R16, desc[UR4][R20.64] ;  /* 0x0000000414107981 */ /* 0x000168000c1e1b00 */
[----:B------:R-:W5:Y:S01]  /*0610*/  LDG.E.64 R18, desc[UR4][R18.64] ;  /* 0x0000000412127981 */ /* 0x000f62000c1e1b00 */
[----:B------:R-:W-:Y:S01]  /*0620*/  DADD R22, -RZ, |R14| ;  /* 0x00000000ff167229 */ /* 0x000fe2000000050e */
[----:B------:R-:W-:Y:S01]  /*0630*/  BSSY.RECONVERGENT B0, `(.L_x_9) ;  /* 0x0000004000007945 */ /* 0x000fe20003800200 */
[----:B------:R-:W-:-:S08]  /*0640*/  MOV R0, 0x670 ;  /* 0x0000067000007802 */ /* 0x000fd00000000f00 */
[----:B0-----:R-:W-:-:S07]  /*0650*/  IMAD.MOV.U32 R3, RZ, RZ, R23 ;  /* 0x000000ffff037224 */ /* 0x001fce00078e0017 */
[----:B-----5:R-:W-:Y:S05]  /*0660*/  CALL.REL.NOINC `($_Z17calculateAsteroidPdS_S_S_S_$__internal_accurate_pow) ;  /* 0x0000001000747944 */ /* 0x020fea0003c00000 */
[----:B------:R-:W-:Y:S05]  /*0670*/  BSYNC.RECONVERGENT B0 ;  /* 0x0000000000007941 */ /* 0x000fea0003800200 */
.L_x_9:
[----:B------:R-:W-:Y:S01]  /*0680*/  DADD R22, R14, 2 ;  /* 0x400000000e167429 */ /* 0x000fe20000000000 */
[----:B------:R-:W-:Y:S01]  /*0690*/  BSSY.RECONVERGENT B0, `(.L_x_10) ;  /* 0x000000d000007945 */ /* 0x000fe20003800200 */
[----:B------:R-:W-:Y:S02]  /*06a0*/  DSETP.NEU.AND P1, PT, R12, RZ, PT ;  /* 0x000000ff0c00722a */ /* 0x000fe40003f2d000 */
[----:B------:R-:W-:-:S06]  /*06b0*/  DSETP.NEU.AND P0, PT, R14, 1, PT ;  /* 0x3ff000000e00742a */ /* 0x000fcc0003f0d000 */
[----:B------:R-:W-:-:S04]  /*06c0*/  LOP3.LUT R22, R23, 0x7ff00000, RZ, 0xc0, !PT ;  /* 0x7ff0000017167812 */ /* 0x000fc800078ec0ff */
[----:B------:R-:W-:Y:S02]  /*06d0*/  ISETP.NE.AND P2, PT, R22, 0x7ff00000, PT ;  /* 0x7ff000001600780c */ /* 0x000fe40003f45270 */
[----:B------:R-:W-:-:S11]  /*06e0*/  @!P1 CS2R R20, SRZ ;  /* 0x0000000000149805 */ /* 0x000fd6000001ff00 */
[----:B------:R-:W-:Y:S05]  /*06f0*/  @P2 BRA `(.L_x_11) ;  /* 0x0000000000182947 */ /* 0x000fea0003800000 */
[----:B------:R-:W-:-:S14]  /*0700*/  DSETP.GE.AND P1, PT, R12, RZ, PT ;  /* 0x000000ff0c00722a */ /* 0x000fdc0003f26000 */
[----:B------:R-:W-:Y:S01]  /*0710*/  @!P1 DADD R20, R14, 2 ;  /* 0x400000000e149429 */ /* 0x000fe20000000000 */
[----:B------:R-:W-:Y:S10]  /*0720*/  @!P1 BRA `(.L_x_11) ;  /* 0x00000000000c9947 */ /* 0x000ff40003800000 */
[----:B------:R-:W-:-:S14]  /*0730*/  DSETP.NEU.AND P1, PT, |R14|, +INF , PT ;  /* 0x7ff000000e00742a */ /* 0x000fdc0003f2d200 */
[----:B------:R-:W-:Y:S01]  /*0740*/  @!P1 MOV R20, 0x0 ;  /* 0x0000000000149802 */ /* 0x000fe20000000f00 */
[----:B------:R-:W-:-:S07]  /*0750*/  @!P1 IMAD.MOV.U32 R21, RZ, RZ, 0x7ff00000 ;  /* 0x7ff00000ff159424 */ /* 0x000fce00078e00ff */
.L_x_11:
[----:B------:R-:W-:Y:S05]  /*0760*/  BSYNC.RECONVERGENT B0 ;  /* 0x0000000000007941 */ /* 0x000fea0003800200 */
.L_x_10:
[----:B------:R-:W-:Y:S01]  /*0770*/  FSEL R21, R21, 1.875, P0 ;  /* 0x3ff0000015157808 */ /* 0x000fe20000000000 */
[----:B------:R-:W-:Y:S01]  /*0780*/  IMAD.MOV.U32 R12, RZ, RZ, 0x1 ;  /* 0x00000001ff0c7424 */ /* 0x000fe200078e00ff */
[----:B------:R-:W-:Y:S01]  /*0790*/  FSEL R20, R20, RZ, P0 ;  /* 0x000000ff14147208 */ /* 0x000fe20000000000 */
[----:B------:R-:W-:Y:S01]  /*07a0*/  UMOV UR6, 0xf4deae16 ;  /* 0xf4deae1600067882 */ /* 0x000fe20000000000 */
[----:B------:R-:W0:Y:S01]  /*07b0*/  MUFU.RCP64H R13, R21 ;  /* 0x00000015000d7308 */ /* 0x000e220000001800 */
[----:B------:R-:W-:Y:S01]  /*07c0*/  UMOV UR7, 0x3dd25868 ;  /* 0x3dd2586800077882 */ /* 0x000fe20000000000 */
[----:B------:R-:W-:Y:S02]  /*07d0*/  BSSY.RECONVERGENT B0, `(.L_x_12) ;  /* 0x0000013000007945 */ /* 0x000fe40003800200 */
[----:B0-----:R-:W-:-:S08]  /*07e0*/  DFMA R22, -R20, R12, 1 ;  /* 0x3ff000001416742b */ /* 0x001fd0000000010c */
[----:B------:R-:W-:-:S08]  /*07f0*/  DFMA R22, R22, R22, R22 ;  /* 0x000000161616722b */ /* 0x000fd00000000016 */
[----:B------:R-:W-:Y:S02]  /*0800*/  DFMA R22, R12, R22, R12 ;  /* 0x000000160c16722b */ /* 0x000fe4000000000c */
[----:B------:R-:W-:-:S06]  /*0810*/  DMUL R12, R16, UR6 ;  /* 0x00000006100c7c28 */ /* 0x000fcc0008000000 */
[----:B------:R-:W-:Y:S02]  /*0820*/  DFMA R24, -R20, R22, 1 ;  /* 0x3ff000001418742b */ /* 0x000fe40000000116 */
[----:B------:R-:W-:-:S06]  /*0830*/  DMUL R18, R18, R12 ;  /* 0x0000000c12127228 */ /* 0x000fcc0000000000 */
[----:B------:R-:W-:-:S04]  /*0840*/  DFMA R24, R22, R24, R22 ;  /* 0x000000181618722b */ /* 0x000fc80000000016 */
[----:B------:R-:W-:-:S04]  /*0850*/  FSETP.GEU.AND P1, PT, |R19|, 6.5827683646048100446e-37, PT ;  /* 0x036000001300780b */ /* 0x000fc80003f2e200 */
[----:B------:R-:W-:-:S08]  /*0860*/  DMUL R12, R18, R24 ;  /* 0x00000018120c7228 */ /* 0x000fd00000000000 */
[----:B------:R-:W-:-:S08]  /*0870*/  DFMA R22, -R20, R12, R18 ;  /* 0x0000000c1416722b */ /* 0x000fd00000000112 */
[----:B------:R-:W-:-:S10]  /*0880*/  DFMA R12, R24, R22, R12 ;  /* 0x00000016180c722b */ /* 0x000fd4000000000c */
[----:B------:R-:W-:-:S05]  /*0890*/  FFMA R0, RZ, R21, R13 ;  /* 0x00000015ff007223 */ /* 0x000fca000000000d */
[----:B------:R-:W-:-:S13]  /*08a0*/  FSETP.GT.AND P0, PT, |R0|, 1.469367938527859385e-39, PT ;  /* 0x001000000000780b */ /* 0x000fda0003f04200 */
[----:B------:R-:W-:Y:S05]  /*08b0*/  @P0 BRA P1, `(.L_x_13) ;  /* 0x0000000000100947 */ /* 0x000fea0000800000 */
[----:B------:R-:W-:-:S07]  /*08c0*/  MOV R0, 0x8e0 ;  /* 0x000008e000007802 */ /* 0x000fce0000000f00 */
[----:B------:R-:W-:Y:S05]  /*08d0*/  CALL.REL.NOINC `($__internal_0_$__cuda_sm20_div_rn_f64_full) ;  /* 0x0000000400b07944 */ /* 0x000fea0003c00000 */
[----:B------:R-:W-:Y:S02]  /*08e0*/  IMAD.MOV.U32 R12, RZ, RZ, R26 ;  /* 0x000000ffff0c7224 */ /* 0x000fe400078e001a */
[----:B------:R-:W-:-:S07]  /*08f0*/  IMAD.MOV.U32 R13, RZ, RZ, R27 ;  /* 0x000000ffff0d7224 */ /* 0x000fce00078e001b */
.L_x_13:
[----:B------:R-:W-:Y:S05]  /*0900*/  BSYNC.RECONVERGENT B0 ;  /* 0x0000000000007941 */ /* 0x000fea0003800200 */
.L_x_12:
[----:B------:R-:W0:Y:S01]  /*0910*/  MUFU.RCP64H R19, R15 ;  /* 0x0000000f00137308 */ /* 0x000e220000001800 */
[----:B------:R-:W-:Y:S01]  /*0920*/  IMAD.MOV.U32 R18, RZ, RZ, 0x1 ;  /* 0x00000001ff127424 */ /* 0x000fe200078e00ff */
[----:B------:R-:W-:Y:S01]  /*0930*/  DADD R4, -R6, R4 ;  /* 0x0000000006047229 */ /* 0x000fe20000000104 */
[----:B------:R-:W-:Y:S07]  /*0940*/  BSSY.RECONVERGENT B0, `(.L_x_14) ;  /* 0x0000016000007945 */ /* 0x000fee0003800200 */
[----:B------:R-:W-:-:S02]  /*0950*/  DMUL R22, R4, R12 ;  /* 0x0000000c04167228 */ /* 0x000fc40000000000 */
[----:B0-----:R-:W-:-:S08]  /*0960*/  DFMA R20, R18, -R14, 1 ;  /* 0x3ff000001214742b */ /* 0x001fd0000000080e */
[----:B------:R-:W-:Y:S01]  /*0970*/  FSETP.GEU.AND P1, PT, |R23|, 6.5827683646048100446e-37, PT ;  /* 0x036000001700780b */ /* 0x000fe20003f2e200 */
[----:B------:R-:W-:-:S08]  /*0980*/  DFMA R20, R20, R20, R20 ;  /* 0x000000141414722b */ /* 0x000fd00000000014 */
[----:B------:R-:W-:-:S08]  /*0990*/  DFMA R20, R18, R20, R18 ;  /* 0x000000141214722b */ /* 0x000fd00000000012 */
[----:B------:R-:W-:-:S08]  /*09a0*/  DFMA R6, R20, -R14, 1 ;  /* 0x3ff000001406742b */ /* 0x000fd0000000080e */
[----:B------:R-:W-:-:S08]  /*09b0*/  DFMA R6, R20, R6, R20 ;  /* 0x000000061406722b */ /* 0x000fd00000000014 */
[----:B------:R-:W-:-:S08]  /*09c0*/  DMUL R4, R22, R6 ;  /* 0x0000000616047228 */ /* 0x000fd00000000000 */
[----:B------:R-:W-:-:S08]  /*09d0*/  DFMA R18, R4, -R14, R22 ;  /* 0x8000000e0412722b */ /* 0x000fd00000000016 */
[----:B------:R-:W-:-:S10]  /*09e0*/  DFMA R6, R6, R18, R4 ;  /* 0x000000120606722b */ /* 0x000fd40000000004 */
[----:B------:R-:W-:-:S05]  /*09f0*/  FFMA R0, RZ, R15, R7 ;  /* 0x0000000fff007223 */ /* 0x000fca0000000007 */
[----:B------:R-:W-:-:S13]  /*0a00*/  FSETP.GT.AND P0, PT, |R0|, 1.469367938527859385e-39, PT ;  /* 0x001000000000780b */ /* 0x000fda0003f04200 */
[----:B------:R-:W-:Y:S05]  /*0a10*/  @P0 BRA P1, `(.L_x_15) ;  /* 0x0000000000200947 */ /* 0x000fea0000800000 */
[----:B------:R-:W-:Y:S01]  /*0a20*/  IMAD.MOV.U32 R18, RZ, RZ, R22 ;  /* 0x000000ffff127224 */ /* 0x000fe200078e0016 */
[----:B------:R-:W-:Y:S01]  /*0a30*/  MOV R19, R23 ;  /* 0x0000001700137202 */ /* 0x000fe20000000f00 */
[----:B------:R-:W-:Y:S01]  /*0a40*/  IMAD.MOV.U32 R20, RZ, RZ, R14 ;  /* 0x000000ffff147224 */ /* 0x000fe200078e000e */
[----:B------:R-:W-:Y:S01]  /*0a50*/  MOV R0, 0xa80 ;  /* 0x00000a8000007802 */ /* 0x000fe20000000f00 */
[----:B------:R-:W-:-:S07]  /*0a60*/  IMAD.MOV.U32 R21, RZ, RZ, R15 ;  /* 0x000000ffff157224 */ /* 0x000fce00078e000f */
[----:B------:R-:W-:Y:S05]  /*0a70*/  CALL.REL.NOINC `($__internal_0_$__cuda_sm20_div_rn_f64_full) ;  /* 0x0000000400487944 */ /* 0x000fea0003c00000 */
[----:B------:R-:W-:Y:S02]  /*0a80*/  IMAD.MOV.U32 R6, RZ, RZ, R26 ;  /* 0x000000ffff067224 */ /* 0x000fe400078e001a */
[----:B------:R-:W-:-:S07]  /*0a90*/  IMAD.MOV.U32 R7, RZ, RZ, R27 ;  /* 0x000000ffff077224 */ /* 0x000fce00078e001b */
.L_x_15:
[----:B------:R-:W-:Y:S05]  /*0aa0*/  BSYNC.RECONVERGENT B0 ;  /* 0x0000000000007941 */ /* 0x000fea0003800200 */
.L_x_14:
[----:B------:R-:W0:Y:S01]  /*0ab0*/  MUFU.RCP64H R5, R17 ;  /* 0x0000001100057308 */ /* 0x000e220000001800 */
[----:B------:R-:W-:Y:S01]  /*0ac0*/  IMAD.MOV.U32 R4, RZ, RZ, 0x1 ;  /* 0x00000001ff047424 */ /* 0x000fe200078e00ff */
[----:B------:R-:W-:Y:S01]  /*0ad0*/  FSETP.GEU.AND P1, PT, |R7|, 6.5827683646048100446e-37, PT ;  /* 0x036000000700780b */ /* 0x000fe20003f2e200 */
[----:B------:R-:W-:Y:S04]  /*0ae0*/  BSSY.RECONVERGENT B0, `(.L_x_16) ;  /* 0x0000014000007945 */ /* 0x000fe80003800200 */
[----:B0-----:R-:W-:-:S08]  /*0af0*/  DFMA R18, -R16, R4, 1 ;  /* 0x3ff000001012742b */ /* 0x001fd00000000104 */
[----:B------:R-:W-:-:S08]  /*0b00*/  DFMA R18, R18, R18, R18 ;  /* 0x000000121212722b */ /* 0x000fd00000000012 */
[----:B------:R-:W-:-:S08]  /*0b10*/  DFMA R18, R4, R18, R4 ;  /* 0x000000120412722b */ /* 0x000fd00000000004 */
[----:B------:R-:W-:-:S08]  /*0b20*/  DFMA R4, -R16, R18, 1 ;  /* 0x3ff000001004742b */ /* 0x000fd00000000112 */
[----:B------:R-:W-:-:S08]  /*0b30*/  DFMA R4, R18, R4, R18 ;  /* 0x000000041204722b */ /* 0x000fd00000000012 */
[----:B------:R-:W-:-:S08]  /*0b40*/  DMUL R18, R4, R6 ;  /* 0x0000000604127228 */ /* 0x000fd00000000000 */
[----:B------:R-:W-:-:S08]  /*0b50*/  DFMA R20, -R16, R18, R6 ;  /* 0x000000121014722b */ /* 0x000fd00000000106 */
        /* <DEDUP_REMOVED lines=12> */
.L_x_17:
[----:B------:R-:W-:Y:S05]  /*0c20*/  BSYNC.RECONVERGENT B0 ;  /* 0x0000000000007941 */ /* 0x000fea0003800200 */
.L_x_16:
[----:B------:R-:W0:Y:S01]  /*0c30*/  MUFU.RCP64H R7, R15 ;  /* 0x0000000f00077308 */ /* 0x000e220000001800 */
[----:B------:R-:W-:Y:S01]  /*0c40*/  IMAD.MOV.U32 R6, RZ, RZ, 0x1 ;  /* 0x00000001ff067424 */ /* 0x000fe200078e00ff */
[----:B------:R-:W-:Y:S01]  /*0c50*/  DADD R8, -R8, R10 ;  /* 0x0000000008087229 */ /* 0x000fe2000000010a */
[----:B------:R-:W-:Y:S04]  /*0c60*/  BSSY.RECONVERGENT B0, `(.L_x_18) ;  /* 0x0000014000007945 */ /* 0x000fe80003800200 */
[----:B0-----:R-:W-:-:S08]  /*0c70*/  DFMA R18, R6, -R14, 1 ;  /* 0x3ff000000612742b */ /* 0x001fd0000000080e */
[----:B------:R-:W-:-:S08]  /*0c80*/  DFMA R18, R18, R18, R18 ;  /* 0x000000121212722b */ /* 0x000fd00000000012 */
[----:B------:R-:W-:Y:S02]  /*0c90*/  DFMA R6, R6, R18, R6 ;  /* 0x000000120606722b */ /* 0x000fe40000000006 */
[----:B------:R-:W-:-:S06]  /*0ca0*/  DMUL R18, R8, R12 ;  /* 0x0000000c08127228 */ /* 0x000fcc0000000000 */
[----:B------:R-:W-:-:S04]  /*0cb0*/  DFMA R10, R6, -R14, 1 ;  /* 0x3ff00000060a742b */ /* 0x000fc8000000080e */
[----:B------:R-:W-:-:S04]  /*0cc0*/  FSETP.GEU.AND P1, PT, |R19|, 6.5827683646048100446e-37, PT ;  /* 0x036000001300780b */ /* 0x000fc80003f2e200 */
        /* <DEDUP_REMOVED lines=8> */
[----:B------:R-:W-:Y:S02]  /*0d50*/  MOV R21, R15 ;  /* 0x0000000f00157202 */ /* 0x000fe40000000f00 */
[----:B------:R-:W-:-:S07]  /*0d60*/  MOV R0, 0xd80 ;  /* 0x00000d8000007802 */ /* 0x000fce0000000f00 */
[----:B------:R-:W-:Y:S05]  /*0d70*/  CALL.REL.NOINC `($__internal_0_$__cuda_sm20_div_rn_f64_full) ;  /* 0x0000000000887944 */ /* 0x000fea0003c00000 */
[----:B------:R-:W-:Y:S02]  /*0d80*/  IMAD.MOV.U32 R6, RZ, RZ, R26 ;  /* 0x000000ffff067224 */ /* 0x000fe400078e001a */
[----:B------:R-:W-:-:S07]  /*0d90*/  IMAD.MOV.U32 R7, RZ, RZ, R27 ;  /* 0x000000ffff077224 */ /* 0x000fce00078e001b */
.L_x_19:
[----:B------:R-:W-:Y:S05]  /*0da0*/  BSYNC.RECONVERGENT B0 ;  /* 0x0000000000007941 */ /* 0x000fea0003800200 */
.L_x_18:
        /* <DEDUP_REMOVED lines=23> */
.L_x_21:
[----:B------:R-:W-:Y:S05]  /*0f20*/  BSYNC.RECONVERGENT B0 ;  /* 0x0000000000007941 */ /* 0x000fea0003800200 */
.L_x_20:
[----:B------:R-:W0:Y:S08]  /*0f30*/  LDC.64 R6, c[0x0][0x390] ;  /* 0x0000e400ff067b82 */ /* 0x000e300000000a00 */
[----:B------:R-:W1:Y:S01]  /*0f40*/  LDC.64 R10, c[0x0][0x398] ;  /* 0x0000e600ff0a7b82 */ /* 0x000e620000000a00 */
[----:B0-----:R-:W-:-:S05]  /*0f50*/  IMAD.WIDE.U32 R6, R2, 0x8, R6 ;  /* 0x0000000802067825 */ /* 0x001fca00078e0006 */
[----:B------:R-:W-:Y:S01]  /*0f60*/  REDG.E.ADD.F64.RN.STRONG.GPU desc[UR4][R6.64], R4 ;  /* 0x00000004060079a6 */ /* 0x000fe2000c12ff04 */
[----:B-1----:R-:W-:-:S05]  /*0f70*/  IMAD.WIDE.U32 R2, R2, 0x8, R10 ;  /* 0x0000000802027825 */ /* 0x002fca00078e000a */
[----:B------:R-:W-:Y:S01]  /*0f80*/  REDG.E.ADD.F64.RN.STRONG.GPU desc[UR4][R2.64], R8 ;  /* 0x00000008020079a6 */ /* 0x000fe2000c12ff04 */
[----:B------:R-:W-:Y:S05]  /*0f90*/  EXIT ;  /* 0x000000000000794d */ /* 0x000fea0003800000 */
        .weak           $__internal_0_$__cuda_sm20_div_rn_f64_full
        .type           $__internal_0_$__cuda_sm20_div_rn_f64_full,@function
        .size           $__internal_0_$__cuda_sm20_div_rn_f64_full,($__internal_1_$__cuda_sm20_dsqrt_rn_f64_mediumpath_v1 - $__internal_0_$__cuda_sm20_div_rn_f64_full)
$__internal_0_$__cuda_sm20_div_rn_f64_full:
[C---:B------:R-:W-:Y:S01]  /*0fa0*/  FSETP.GEU.AND P0, PT, |R21|.reuse, 1.469367938527859385e-39, PT ;  /* 0x001000001500780b */ /* 0x040fe20003f0e200 */
[----:B------:R-:W-:Y:S01]  /*0fb0*/  IMAD.MOV.U32 R26, RZ, RZ, 0x1 ;  /* 0x00000001ff1a7424 */ /* 0x000fe200078e00ff */
[----:B------:R-:W-:Y:S01]  /*0fc0*/  LOP3.LUT R22, R21, 0x800fffff, RZ, 0xc0, !PT ;  /* 0x800fffff15167812 */ /* 0x000fe200078ec0ff */
[----:B------:R-:W-:Y:S01]  /*0fd0*/  IMAD.MOV.U32 R32, RZ, RZ, 0x1ca00000 ;  /* 0x1ca00000ff207424 */ /* 0x000fe200078e00ff */
[C---:B------:R-:W-:Y:S01]  /*0fe0*/  FSETP.GEU.AND P2, PT, |R19|.reuse, 1.469367938527859385e-39, PT ;  /* 0x001000001300780b */ /* 0x040fe20003f4e200 */
[----:B------:R-:W-:Y:S01]  /*0ff0*/  BSSY.RECONVERGENT B1, `(.L_x_22) ;  /* 0x0000052000017945 */ /* 0x000fe20003800200 */
[----:B------:R-:W-:Y:S01]  /*1000*/  LOP3.LUT R23, R22, 0x3ff00000, RZ, 0xfc, !PT ;  /* 0x3ff0000016177812 */ /* 0x000fe200078efcff */
[----:B------:R-:W-:Y:S01]  /*1010*/  IMAD.MOV.U32 R22, RZ, RZ, R20 ;  /* 0x000000ffff167224 */ /* 0x000fe200078e0014 */
[----:B------:R-:W-:Y:S02]  /*1020*/  LOP3.LUT R3, R19, 0x7ff00000, RZ, 0xc0, !PT ;  /* 0x7ff0000013037812 */ /* 0x000fe400078ec0ff */
[----:B------:R-:W-:-:S03]  /*1030*/  LOP3.LUT R34, R21, 0x7ff00000, RZ, 0xc0, !PT ;  /* 0x7ff0000015227812 */ /* 0x000fc600078ec0ff */
[----:B------:R-:W-:Y:S01]  /*1040*/  @!P0 DMUL R22, R20, 8.98846567431157953865e+307 ;  /* 0x7fe0000014168828 */ /* 0x000fe20000000000 */
[----:B------:R-:W-:Y:S01]  /*1050*/  ISETP.GE.U32.AND P1, PT, R3, R34, PT ;  /* 0x000000220300720c */ /* 0x000fe20003f26070 */
[----:B------:R-:W-:Y:S02]  /*1060*/  IMAD.MOV.U32 R33, RZ, RZ, R3 ;  /* 0x000000ffff217224 */ /* 0x000fe400078e0003 */
[----:B------:R-:W-:Y:S02]  /*1070*/  @!P2 LOP3.LUT R28, R21, 0x7ff00000, RZ, 0xc0, !PT ;  /* 0x7ff00000151ca812 */ /* 0x000fe400078ec0ff */
[----:B------:R-:W0:Y:S02]  /*1080*/  MUFU.RCP64H R27, R23 ;  /* 0x00000017001b7308 */ /* 0x000e240000001800 */
[----:B------:R-:W-:Y:S02]  /*1090*/  @!P2 ISETP.GE.U32.AND P3, PT, R3, R28, PT ;  /* 0x0000001c0300a20c */ /* 0x000fe40003f66070 */
[----:B------:R-:W-:-:S02]  /*10a0*/  @!P0 LOP3.LUT R34, R23, 0x7ff00000, RZ, 0xc0, !PT ;  /* 0x7ff0000017228812 */ /* 0x000fc400078ec0ff */
[----:B------:R-:W-:-:S04]  /*10b0*/  @!P2 SEL R29, R32, 0x63400000, !P3 ;  /* 0x63400000201da807 */ /* 0x000fc80005800000 */
[----:B------:R-:W-:-:S04]  /*10c0*/  @!P2 LOP3.LUT R30, R29, 0x80000000, R19, 0xf8, !PT ;  /* 0x800000001d1ea812 */ /* 0x000fc800078ef813 */
[----:B------:R-:W-:Y:S02]  /*10d0*/  @!P2 LOP3.LUT R31, R30, 0x100000, RZ, 0xfc, !PT ;  /* 0x001000001e1fa812 */ /* 0x000fe400078efcff */
[----:B------:R-:W-:Y:S01]  /*10e0*/  @!P2 MOV R30, RZ ;  /* 0x000000ff001ea202 */ /* 0x000fe20000000f00 */
[----:B0-----:R-:W-:-:S08]  /*10f0*/  DFMA R24, R26, -R22, 1 ;  /* 0x3ff000001a18742b */ /* 0x001fd00000000816 */
[----:B------:R-:W-:-:S08]  /*1100*/  DFMA R24, R24, R24, R24 ;  /* 0x000000181818722b */ /* 0x000fd00000000018 */
[----:B------:R-:W-:Y:S01]  /*1110*/  DFMA R26, R26, R24, R26 ;  /* 0x000000181a1a722b */ /* 0x000fe2000000001a */
[----:B------:R-:W-:Y:S01]  /*1120*/  SEL R25, R32, 0x63400000, !P1 ;  /* 0x6340000020197807 */ /* 0x000fe20004800000 */
[----:B------:R-:W-:-:S03]  /*1130*/  IMAD.MOV.U32 R24, RZ, RZ, R18 ;  /* 0x000000ffff187224 */ /* 0x000fc600078e0012 */
[----:B------:R-:W-:-:S03]  /*1140*/  LOP3.LUT R25, R25, 0x800fffff, R19, 0xf8, !PT ;  /* 0x800fffff19197812 */ /* 0x000fc600078ef813 */
[----:B------:R-:W-:-:S03]  /*1150*/  DFMA R28, R26, -R22, 1 ;  /* 0x3ff000001a1c742b */ /* 0x000fc60000000816 */
[----:B------:R-:W-:-:S05]  /*1160*/  @!P2 DFMA R24, R24, 2, -R30 ;  /* 0x400000001818a82b */ /* 0x000fca000000081e */
[----:B------:R-:W-:-:S05]  /*1170*/  DFMA R28, R26, R28, R26 ;  /* 0x0000001c1a1c722b */ /* 0x000fca000000001a */
[----:B------:R-:W-:-:S03]  /*1180*/  @!P2 LOP3.LUT R33, R25, 0x7ff00000, RZ, 0xc0, !PT ;  /* 0x7ff000001921a812 */ /* 0x000fc600078ec0ff */
[----:B------:R-:W-:Y:S02]  /*1190*/  DMUL R26, R28, R24 ;  /* 0x000000181c1a7228 */ /* 0x000fe40000000000 */
[----:B------:R-:W-:-:S05]  /*11a0*/  VIADD R35, R33, 0xffffffff ;  /* 0xffffffff21237836 */ /* 0x000fca0000000000 */
[----:B------:R-:W-:Y:S01]  /*11b0*/  ISETP.GT.U32.AND P0, PT, R35, 0x7feffffe, PT ;  /* 0x7feffffe2300780c */ /* 0x000fe20003f04070 */
[----:B------:R-:W-:Y:S01]  /*11c0*/  VIADD R35, R34, 0xffffffff ;  /* 0xffffffff22237836 */ /* 0x000fe20000000000 */
[----:B------:R-:W-:-:S04]  /*11d0*/  DFMA R30, R26, -R22, R24 ;  /* 0x800000161a1e722b */ /* 0x000fc80000000018 */
[----:B------:R-:W-:-:S04]  /*11e0*/  ISETP.GT.U32.OR P0, PT, R35, 0x7feffffe, P0 ;  /* 0x7feffffe2300780c */ /* 0x000fc80000704470 */
[----:B------:R-:W-:-:S09]  /*11f0*/  DFMA R30, R28, R30, R26 ;  /* 0x0000001e1c1e722b */ /* 0x000fd2000000001a */
[----:B------:R-:W-:Y:S05]  /*1200*/  @P0 BRA `(.L_x_23) ;  /* 0x00000000006c0947 */ /* 0x000fea0003800000 */
[----:B------:R-:W-:-:S04]  /*1210*/  LOP3.LUT R26, R21, 0x7ff00000, RZ, 0xc0, !PT ;  /* 0x7ff00000151a7812 */ /* 0x000fc800078ec0ff */
[CC--:B------:R-:W-:Y:S02]  /*1220*/  VIADDMNMX R18, R3.reuse, -R26.reuse, 0xb9600000, !PT ;  /* 0xb960000003127446 */ /* 0x0c0fe4000780091a */
[----:B------:R-:W-:Y:S02]  /*1230*/  ISETP.GE.U32.AND P0, PT, R3, R26, PT ;  /* 0x0000001a0300720c */ /* 0x000fe40003f06070 */
[----:B------:R-:W-:Y:S01]  /*1240*/  VIMNMX R3, PT, PT, R18, 0x46a00000, PT ;  /* 0x46a0000012037848 */ /* 0x000fe20003fe0100 */
[----:B------:R-:W-:Y:S01]  /*1250*/  IMAD.MOV.U32 R18, RZ, RZ, RZ ;  /* 0x000000ffff127224 */ /* 0x000fe200078e00ff */
[----:B------:R-:W-:-:S05]  /*1260*/  SEL R32, R32, 0x63400000, !P0 ;  /* 0x6340000020207807 */ /* 0x000fca0004000000 */
[----:B------:R-:W-:-:S04]  /*1270*/  IMAD.IADD R3, R3, 0x1, -R32 ;  /* 0x0000000103037824 */ /* 0x000fc800078e0a20 */
[----:B------:R-:W-:-:S06]  /*1280*/  VIADD R19, R3, 0x7fe00000 ;  /* 0x7fe0000003137836 */ /* 0x000fcc0000000000 */
[----:B------:R-:W-:-:S10]  /*1290*/  DMUL R26, R30, R18 ;  /* 0x000000121e1a7228 */ /* 0x000fd40000000000 */
[----:B------:R-:W-:-:S13]  /*12a0*/  FSETP.GTU.AND P0, PT, |R27|, 1.469367938527859385e-39, PT ;  /* 0x001000001b00780b */ /* 0x000fda0003f0c200 */
[----:B------:R-:W-:Y:S05]  /*12b0*/  @P0 BRA `(.L_x_24) ;  /* 0x0000000000940947 */ /* 0x000fea0003800000 */
[----:B------:R-:W-:Y:S01]  /*12c0*/  DFMA R22, R30, -R22, R24 ;  /* 0x800000161e16722b */ /* 0x000fe20000000018 */
[----:B------:R-:W-:-:S09]  /*12d0*/  MOV R18, RZ ;  /* 0x000000ff00127202 */ /* 0x000fd20000000f00 */
[C---:B------:R-:W-:Y:S02]  /*12e0*/  FSETP.NEU.AND P0, PT, R23.reuse, RZ, PT ;  /* 0x000000ff1700720b */ /* 0x040fe40003f0d000 */
[----:B------:R-:W-:-:S04]  /*12f0*/  LOP3.LUT R25, R23, 0x80000000, R21, 0x48, !PT ;  /* 0x8000000017197812 */ /* 0x000fc800078e4815 */
[----:B------:R-:W-:-:S07]  /*1300*/  LOP3.LUT R19, R25, R19, RZ, 0xfc, !PT ;  /* 0x0000001319137212 */ /* 0x000fce00078efcff */
[----:B------:R-:W-:Y:S05]  /*1310*/  @!P0 BRA `(.L_x_24) ;  /* 0x00000000007c8947 */ /* 0x000fea0003800000 */
[----:B------:R-:W-:Y:S01]  /*1320*/  IMAD.MOV R21, RZ, RZ, -R3 ;  /* 0x000000ffff157224 */ /* 0x000fe200078e0a03 */
[----:B------:R-:W-:Y:S01]  /*1330*/  DMUL.RP R18, R30, R18 ;  /* 0x000000121e127228 */ /* 0x000fe20000008000 */
[----:B------:R-:W-:Y:S01]  /*1340*/  IMAD.MOV.U32 R20, RZ, RZ, RZ ;  /* 0x000000ffff147224 */ /* 0x000fe200078e00ff */
[----:B------:R-:W-:-:S05]  /*1350*/  IADD3 R3, PT, PT, -R3, -0x43300000, RZ ;  /* 0xbcd0000003037810 */ /* 0x000fca0007ffe1ff */
[----:B------:R-:W-:-:S03]  /*1360*/  DFMA R20, R26, -R20, R30 ;  /* 0x800000141a14722b */ /* 0x000fc6000000001e */
[----:B------:R-:W-:-:S07]  /*1370*/  LOP3.LUT R25, R19, R25, RZ, 0x3c, !PT ;  /* 0x0000001913197212 */ /* 0x000fce00078e3cff */
[----:B------:R-:W-:-:S04]  /*1380*/  FSETP.NEU.AND P0, PT, |R21|, R3, PT ;  /* 0x000000031500720b */ /* 0x000fc80003f0d200 */
[----:B------:R-:W-:Y:S02]  /*1390*/  FSEL R26, R18, R26, !P0 ;  /* 0x0000001a121a7208 */ /* 0x000fe40004000000 */
[----:B------:R-:W-:Y:S01]  /*13a0*/  FSEL R27, R25, R27, !P0 ;  /* 0x0000001b191b7208 */ /* 0x000fe20004000000 */
[----:B------:R-:W-:Y:S06]  /*13b0*/  BRA `(.L_x_24) ;  /* 0x0000000000547947 */ /* 0x000fec0003800000 */
.L_x_23:
[----:B------:R-:W-:-:S14]  /*13c0*/  DSETP.NAN.AND P0, PT, R18, R18, PT ;  /* 0x000000121200722a */ /* 0x000fdc0003f08000 */
[----:B------:R-:W-:Y:S05]  /*13d0*/  @P0 BRA `(.L_x_25) ;  /* 0x0000000000440947 */ /* 0x000fea0003800000 */
[----:B------:R-:W-:-:S14]  /*13e0*/  DSETP.NAN.AND P0, PT, R20, R20, PT ;  /* 0x000000141400722a */ /* 0x000fdc0003f08000 */
[----:B------:R-:W-:Y:S05]  /*13f0*/  @P0 BRA `(.L_x_26) ;  /* 0x0000000000300947 */ /* 0x000fea0003800000 */
[----:B------:R-:W-:Y:S01]  /*1400*/  ISETP.NE.AND P0, PT, R33, R34, PT ;  /* 0x000000222100720c */ /* 0x000fe20003f05270 */
[----:B------:R-:W-:Y:S02]  /*1410*/  IMAD.MOV.U32 R26, RZ, RZ, 0x0 ;  /* 0x00000000ff1a7424 */ /* 0x000fe400078e00ff */
[----:B------:R-:W-:-:S10]  /*1420*/  IMAD.MOV.U32 R27, RZ, RZ, -0x80000 ;  /* 0xfff80000ff1b7424 */ /* 0x000fd400078e00ff */
[----:B------:R-:W-:Y:S05]  /*1430*/  @!P0 BRA `(.L_x_24) ;  /* 0x0000000000348947 */ /* 0x000fea0003800000 */
[----:B------:R-:W-:Y:S02]  /*1440*/  ISETP.NE.AND P0, PT, R33, 0x7ff00000, PT ;  /* 0x7ff000002100780c */ /* 0x000fe40003f05270 */
[----:B------:R-:W-:Y:S02]  /*1450*/  LOP3.LUT R27, R19, 0x80000000, R21, 0x48, !PT ;  /* 0x80000000131b7812 */ /* 0x000fe400078e4815 */
[----:B------:R-:W-:-:S13]  /*1460*/  ISETP.EQ.OR P0, PT, R34, RZ, !P0 ;  /* 0x000000ff2200720c */ /* 0x000fda0004702670 */
[----:B------:R-:W-:Y:S01]  /*1470*/  @P0 LOP3.LUT R3, R27, 0x7ff00000, RZ, 0xfc, !PT ;  /* 0x7ff000001b030812 */ /* 0x000fe200078efcff */
[----:B------:R-:W-:Y:S02]  /*1480*/  @!P0 IMAD.MOV.U32 R26, RZ, RZ, RZ ;  /* 0x000000ffff1a8224 */ /* 0x000fe400078e00ff */
[----:B------:R-:W-:Y:S01]  /*1490*/  @P0 IMAD.MOV.U32 R26, RZ, RZ, RZ ;  /* 0x000000ffff1a0224 */ /* 0x000fe200078e00ff */
[----:B------:R-:W-:Y:S01]  /*14a0*/  @P0 MOV R27, R3 ;  /* 0x00000003001b0202 */ /* 0x000fe20000000f00 */
[----:B------:R-:W-:Y:S06]  /*14b0*/  BRA `(.L_x_24) ;  /* 0x0000000000147947 */ /* 0x000fec0003800000 */
.L_x_26:
[----:B------:R-:W-:Y:S01]  /*14c0*/  LOP3.LUT R27, R21, 0x80000, RZ, 0xfc, !PT ;  /* 0x00080000151b7812 */ /* 0x000fe200078efcff */
[----:B------:R-:W-:Y:S01]  /*14d0*/  IMAD.MOV.U32 R26, RZ, RZ, R20 ;  /* 0x000000ffff1a7224 */ /* 0x000fe200078e0014 */
[----:B------:R-:W-:Y:S06]  /*14e0*/  BRA `(.L_x_24) ;  /* 0x0000000000087947 */ /* 0x000fec0003800000 */
.L_x_25:
[----:B------:R-:W-:Y:S01]  /*14f0*/  LOP3.LUT R27, R19, 0x80000, RZ, 0xfc, !PT ;  /* 0x00080000131b7812 */ /* 0x000fe200078efcff */
[----:B------:R-:W-:-:S07]  /*1500*/  IMAD.MOV.U32 R26, RZ, RZ, R18 ;  /* 0x000000ffff1a7224 */ /* 0x000fce00078e0012 */
.L_x_24:
[----:B------:R-:W-:Y:S05]  /*1510*/  BSYNC.RECONVERGENT B1 ;  /* 0x0000000000017941 */ /* 0x000fea0003800200 */
.L_x_22:
[----:B------:R-:W-:Y:S02]  /*1520*/  IMAD.MOV.U32 R18, RZ, RZ, R0 ;  /* 0x000000ffff127224 */ /* 0x000fe400078e0000 */
[----:B------:R-:W-:-:S04]  /*1530*/  IMAD.MOV.U32 R19, RZ, RZ, 0x0 ;  /* 0x00000000ff137424 */ /* 0x000fc800078e00ff */
[----:B------:R-:W-:Y:S05]  /*1540*/  RET.REL.NODEC R18 `(_Z17calculateAsteroidPdS_S_S_S_) ;  /* 0xffffffe812ac7950 */ /* 0x000fea0003c3ffff */
        .weak           $__internal_1_$__cuda_sm20_dsqrt_rn_f64_mediumpath_v1
        .type           $__internal_1_$__cuda_sm20_dsqrt_rn_f64_mediumpath_v1,@function
        .size           $__internal_1_$__cuda_sm20_dsqrt_rn_f64_mediumpath_v1,($_Z17calculateAsteroidPdS_S_S_S_$__internal_accurate_pow - $__internal_1_$__cuda_sm20_dsqrt_rn_f64_mediumpath_v1)
$__internal_1_$__cuda_sm20_dsqrt_rn_f64_mediumpath_v1:
[----:B------:R-:W-:Y:S01]  /*1550*/  ISETP.GE.U32.AND P0, PT, R18, -0x3400000, PT ;  /* 0xfcc000001200780c */ /* 0x000fe20003f06070 */
[----:B------:R-:W-:Y:S01]  /*1560*/  BSSY.RECONVERGENT B1, `(.L_x_27) ;  /* 0x0000028000017945 */ /* 0x000fe20003800200 */
[----:B------:R-:W-:Y:S01]  /*1570*/  IMAD.MOV.U32 R20, RZ, RZ, R22 ;  /* 0x000000ffff147224 */ /* 0x000fe200078e0016 */
[----:B------:R-:W-:Y:S01]  /*1580*/  MOV R15, R27 ;  /* 0x0000001b000f7202 */ /* 0x000fe20000000f00 */
[----:B------:R-:W-:Y:S02]  /*1590*/  IMAD.MOV.U32 R14, RZ, RZ, R26 ;  /* 0x000000ffff0e7224 */ /* 0x000fe400078e001a */
[----:B------:R-:W-:Y:S02]  /*15a0*/  IMAD.MOV.U32 R18, RZ, RZ, R12 ;  /* 0x000000ffff127224 */ /* 0x000fe400078e000c */
[----:B------:R-:W-:-:S05]  /*15b0*/  IMAD.MOV.U32 R19, RZ, RZ, R13 ;  /* 0x000000ffff137224 */ /* 0x000fca00078e000d */
[----:B------:R-:W-:Y:S05]  /*15c0*/  @!P0 BRA `(.L_x_28) ;  /* 0x0000000000208947 */ /* 0x000fea0003800000 */
[----:B------:R-:W-:-:S10]  /*15d0*/  DFMA.RM R14, R14, R20, R24 ;  /* 0x000000140e0e722b */ /* 0x000fd40000004018 */
[----:B------:R-:W-:-:S05]  /*15e0*/  IADD3 R20, P0, PT, R14, 0x1, RZ ;  /* 0x000000010e147810 */ /* 0x000fca0007f1e0ff */
[----:B------:R-:W-:-:S06]  /*15f0*/  IMAD.X R21, RZ, RZ, R15, P0 ;  /* 0x000000ffff157224 */ /* 0x000fcc00000e060f */
[----:B------:R-:W-:-:S08]  /*1600*/  DFMA.RP R18, -R14, R20, R18 ;  /* 0x000000140e12722b */ /* 0x000fd00000008112 */
[----:B------:R-:W-:-:S06]  /*1610*/  DSETP.GT.AND P0, PT, R18, RZ, PT ;  /* 0x000000ff1200722a */ /* 0x000fcc0003f04000 */
[----:B------:R-:W-:Y:S02]  /*1620*/  FSEL R14, R20, R14, P0 ;  /* 0x0000000e140e7208 */ /* 0x000fe40000000000 */
[----:B------:R-:W-:Y:S01]  /*1630*/  FSEL R15, R21, R15, P0 ;  /* 0x0000000f150f7208 */ /* 0x000fe20000000000 */
[----:B------:R-:W-:Y:S06]  /*1640*/  BRA `(.L_x_29) ;  /* 0x0000000000647947 */ /* 0x000fec0003800000 */
.L_x_28:
[----:B------:R-:W-:-:S14]  /*1650*/  DSETP.NE.AND P0, PT, R18, RZ, PT ;  /* 0x000000ff1200722a */ /* 0x000fdc0003f05000 */
[----:B------:R-:W-:Y:S05]  /*1660*/  @!P0 BRA `(.L_x_30) ;  /* 0x0000000000588947 */ /* 0x000fea0003800000 */
[----:B------:R-:W-:-:S13]  /*1670*/  ISETP.GE.AND P0, PT, R19, RZ, PT ;  /* 0x000000ff1300720c */ /* 0x000fda0003f06270 */
[----:B------:R-:W-:Y:S02]  /*1680*/  @!P0 IMAD.MOV.U32 R14, RZ, RZ, 0x0 ;  /* 0x00000000ff0e8424 */ /* 0x000fe400078e00ff */
[----:B------:R-:W-:Y:S01]  /*1690*/  @!P0 IMAD.MOV.U32 R15, RZ, RZ, -0x80000 ;  /* 0xfff80000ff0f8424 */ /* 0x000fe200078e00ff */
[----:B------:R-:W-:Y:S06]  /*16a0*/  @!P0 BRA `(.L_x_29) ;  /* 0x00000000004c8947 */ /* 0x000fec0003800000 */
[----:B------:R-:W-:-:S13]  /*16b0*/  ISETP.GT.AND P0, PT, R19, 0x7fefffff, PT ;  /* 0x7fefffff1300780c */ /* 0x000fda0003f04270 */
[----:B------:R-:W-:Y:S05]  /*16c0*/  @P0 BRA `(.L_x_30) ;  /* 0x0000000000400947 */ /* 0x000fea0003800000 */
[----:B------:R-:W-:Y:S01]  /*16d0*/  DMUL R14, R18, 8.11296384146066816958e+31 ;  /* 0x46900000120e7828 */ /* 0x000fe20000000000 */
[----:B------:R-:W-:Y:S01]  /*16e0*/  MOV R22, 0x0 ;  /* 0x0000000000167802 */ /* 0x000fe20000000f00 */
[----:B------:R-:W-:Y:S02]  /*16f0*/  IMAD.MOV.U32 R18, RZ, RZ, RZ ;  /* 0x000000ffff127224 */ /* 0x000fe400078e00ff */
[----:B------:R-:W-:Y:S02]  /*1700*/  IMAD.MOV.U32 R23, RZ, RZ, 0x3fd80000 ;  /* 0x3fd80000ff177424 */ /* 0x000fe400078e00ff */
[----:B------:R-:W0:Y:S02]  /*1710*/  MUFU.RSQ64H R19, R15 ;  /* 0x0000000f00137308 */ /* 0x000e240000001c00 */
[----:B0-----:R-:W-:-:S08]  /*1720*/  DMUL R20, R18, R18 ;  /* 0x0000001212147228 */ /* 0x001fd00000000000 */
[----:B------:R-:W-:-:S08]  /*1730*/  DFMA R20, R14, -R20, 1 ;  /* 0x3ff000000e14742b */ /* 0x000fd00000000814 */
[----:B------:R-:W-:Y:S02]  /*1740*/  DFMA R22, R20, R22, 0.5 ;  /* 0x3fe000001416742b */ /* 0x000fe40000000016 */
[----:B------:R-:W-:-:S08]  /*1750*/  DMUL R20, R18, R20 ;  /* 0x0000001412147228 */ /* 0x000fd00000000000 */
[----:B------:R-:W-:-:S08]  /*1760*/  DFMA R20, R22, R20, R18 ;  /* 0x000000141614722b */ /* 0x000fd00000000012 */
[----:B------:R-:W-:Y:S02]  /*1770*/  DMUL R18, R14, R20 ;  /* 0x000000140e127228 */ /* 0x000fe40000000000 */
[----:B------:R-:W-:-:S06]  /*1780*/  VIADD R21, R21, 0xfff00000 ;  /* 0xfff0000015157836 */ /* 0x000fcc0000000000 */
[----:B------:R-:W-:-:S08]  /*1790*/  DFMA R22, R18, -R18, R14 ;  /* 0x800000121216722b */ /* 0x000fd0000000000e */
[----:B------:R-:W-:-:S10]  /*17a0*/  DFMA R14, R20, R22, R18 ;  /* 0x00000016140e722b */ /* 0x000fd40000000012 */
[----:B------:R-:W-:Y:S01]  /*17b0*/  VIADD R15, R15, 0xfcb00000 ;  /* 0xfcb000000f0f7836 */ /* 0x000fe20000000000 */
[----:B------:R-:W-:Y:S06]  /*17c0*/  BRA `(.L_x_29) ;  /* 0x0000000000047947 */ /* 0x000fec0003800000 */
.L_x_30:
[----:B------:R-:W-:-:S11]  /*17d0*/  DADD R14, R18, R18 ;  /* 0x00000000120e7229 */ /* 0x000fd60000000012 */
.L_x_29:
[----:B------:R-:W-:Y:S05]  /*17e0*/  BSYNC.RECONVERGENT B1 ;  /* 0x0000000000017941 */ /* 0x000fea0003800200 */
.L_x_27:
[----:B------:R-:W-:Y:S02]  /*17f0*/  IMAD.MOV.U32 R3, RZ, RZ, R14 ;  /* 0x000000ffff037224 */ /* 0x000fe400078e000e */
[----:B------:R-:W-:Y:S01]  /*1800*/  IMAD.MOV.U32 R16, RZ, RZ, R15 ;  /* 0x000000ffff107224 */ /* 0x000fe200078e000f */
[----:B------:R-:W-:Y:S01]  /*1810*/  MOV R15, 0x0 ;  /* 0x00000000000f7802 */ /* 0x000fe20000000f00 */
[----:B------:R-:W-:-:S04]  /*1820*/  IMAD.MOV.U32 R14, RZ, RZ, R0 ;  /* 0x000000ffff0e7224 */ /* 0x000fc800078e0000 */
[----:B------:R-:W-:Y:S05]  /*1830*/  RET.REL.NODEC R14 `(_Z17calculateAsteroidPdS_S_S_S_) ;  /* 0xffffffe40ef07950 */ /* 0x000fea0003c3ffff */
        .type           $_Z17calculateAsteroidPdS_S_S_S_$__internal_accurate_pow,@function
        .size           $_Z17calculateAsteroidPdS_S_S_S_$__internal_accurate_pow,(.L_x_35 - $_Z17calculateAsteroidPdS_S_S_S_$__internal_accurate_pow)
$_Z17calculateAsteroidPdS_S_S_S_$__internal_accurate_pow:
[----:B------:R-:W-:Y:S01]  /*1840*/  ISETP.GT.U32.AND P0, PT, R3, 0xfffff, PT ;  /* 0x000fffff0300780c */ /* 0x000fe20003f04070 */
[--C-:B------:R-:W-:Y:S01]  /*1850*/  IMAD.MOV.U32 R23, RZ, RZ, R3.reuse ;  /* 0x000000ffff177224 */ /* 0x100fe200078e0003 */
[----:B------:R-:W-:Y:S01]  /*1860*/  UMOV UR6, 0x7d2cafe2 ;  /* 0x7d2cafe200067882 */ /* 0x000fe20000000000 */
[----:B------:R-:W-:Y:S01]  /*1870*/  IMAD.MOV.U32 R26, RZ, RZ, 0x41ad3b5a ;  /* 0x41ad3b5aff1a7424 */ /* 0x000fe200078e00ff */
[----:B------:R-:W-:Y:S01]  /*1880*/  UMOV UR7, 0x3eb0f5ff ;  /* 0x3eb0f5ff00077882 */ /* 0x000fe20000000000 */
[----:B------:R-:W-:Y:S01]  /*1890*/  IMAD.MOV.U32 R27, RZ, RZ, 0x3ed0f5d2 ;  /* 0x3ed0f5d2ff1b7424 */ /* 0x000fe200078e00ff */
[----:B------:R-:W-:Y:S01]  /*18a0*/  SHF.R.U32.HI R3, RZ, 0x14, R3 ;  /* 0x00000014ff037819 */ /* 0x000fe20000011603 */
[----:B------:R-:W-:Y:S01]  /*18b0*/  UMOV UR8, 0x3b39803f ;  /* 0x3b39803f00087882 */ /* 0x000fe20000000000 */
[----:B------:R-:W-:-:S05]  /*18c0*/  UMOV UR9, 0x3c7abc9e ;  /* 0x3c7abc9e00097882 */ /* 0x000fca0000000000 */
[----:B------:R-:W-:-:S10]  /*18d0*/  @!P0 DMUL R20, R22, 1.80143985094819840000e+16 ;  /* 0x4350000016148828 */ /* 0x000fd40000000000 */
[----:B------:R-:W-:Y:S01]  /*18e0*/  @!P0 IMAD.MOV.U32 R23, RZ, RZ, R21 ;  /* 0x000000ffff178224 */ /* 0x000fe200078e0015 */
[----:B------:R-:W-:Y:S01]  /*18f0*/  @!P0 LEA.HI R3, R21, 0xffffffca, RZ, 0xc ;  /* 0xffffffca15038811 */ /* 0x000fe200078f60ff */
[----:B------:R-:W-:-:S03]  /*1900*/  @!P0 IMAD.MOV.U32 R22, RZ, RZ, R20 ;  /* 0x000000ffff168224 */ /* 0x000fc600078e0014 */
[----:B------:R-:W-:Y:S01]  /*1910*/  LOP3.LUT R23, R23, 0x800fffff, RZ, 0xc0, !PT ;  /* 0x800fffff17177812 */ /* 0x000fe200078ec0ff */
[----:B------:R-:W-:Y:S01]  /*1920*/  IMAD.MOV.U32 R24, RZ, RZ, R22 ;  /* 0x000000ffff187224 */ /* 0x000fe200078e0016 */
[----:B------:R-:W-:Y:S02]  /*1930*/  MOV R22, RZ ;  /* 0x000000ff00167202 */ /* 0x000fe40000000f00 */
[----:B------:R-:W-:-:S04]  /*1940*/  LOP3.LUT R25, R23, 0x3ff00000, RZ, 0xfc, !PT ;  /* 0x3ff0000017197812 */ /* 0x000fc800078efcff */
[----:B------:R-:W-:-:S13]  /*1950*/  ISETP.GE.U32.AND P1, PT, R25, 0x3ff6a09f, PT ;  /* 0x3ff6a09f1900780c */ /* 0x000fda0003f26070 */
[----:B------:R-:W-:-:S04]  /*1960*/  @P1 VIADD R23, R25, 0xfff00000 ;  /* 0xfff0000019171836 */ /* 0x000fc80000000000 */
[----:B------:R-:W-:-:S06]  /*1970*/  @P1 IMAD.MOV.U32 R25, RZ, RZ, R23 ;  /* 0x000000ffff191224 */ /* 0x000fcc00078e0017 */
[C---:B------:R-:W-:Y:S02]  /*1980*/  DADD R30, R24.reuse, 1 ;  /* 0x3ff00000181e7429 */ /* 0x040fe40000000000 */
[----:B------:R-:W-:-:S04]  /*1990*/  DADD R24, R24, -1 ;  /* 0xbff0000018187429 */ /* 0x000fc80000000000 */
[----:B------:R-:W0:Y:S02]  /*19a0*/  MUFU.RCP64H R23, R31 ;  /* 0x0000001f00177308 */ /* 0x000e240000001800 */
[----:B0-----:R-:W-:-:S08]  /*19b0*/  DFMA R28, -R30, R22, 1 ;  /* 0x3ff000001e1c742b */ /* 0x001fd00000000116 */
[----:B------:R-:W-:-:S08]  /*19c0*/  DFMA R28, R28, R28, R28 ;  /* 0x0000001c1c1c722b */ /* 0x000fd0000000001c */
[----:B------:R-:W-:-:S08]  /*19d0*/  DFMA R28, R22, R28, R22 ;  /* 0x0000001c161c722b */ /* 0x000fd00000000016 */
[----:B------:R-:W-:-:S08]  /*19e0*/  DMUL R22, R24, R28 ;  /* 0x0000001c18167228 */ /* 0x000fd00000000000 */
[----:B------:R-:W-:-:S08]  /*19f0*/  DFMA R22, R24, R28, R22 ;  /* 0x0000001c1816722b */ /* 0x000fd00000000016 */
[----:B------:R-:W-:-:S08]  /*1a00*/  DMUL R34, R22, R22 ;  /* 0x0000001616227228 */ /* 0x000fd00000000000 */
[----:B------:R-:W-:Y:S01]  /*1a10*/  DFMA R26, R34, UR6, R26 ;  /* 0x00000006221a7c2b */ /* 0x000fe2000800001a */
[----:B------:R-:W-:Y:S01]  /*1a20*/  UMOV UR6, 0x75488a3f ;  /* 0x75488a3f00067882 */ /* 0x000fe20000000000 */
[----:B------:R-:W-:-:S06]  /*1a30*/  UMOV UR7, 0x3ef3b20a ;  /* 0x3ef3b20a00077882 */ /* 0x000fcc0000000000 */
[----:B------:R-:W-:Y:S01]  /*1a40*/  DFMA R32, R34, R26, UR6 ;  /* 0x0000000622207e2b */ /* 0x000fe2000800001a */
[----:B------:R-:W-:Y:S01]  /*1a50*/  UMOV UR6, 0xe4faecd5 ;  /* 0xe4faecd500067882 */ /* 0x000fe20000000000 */
[----:B------:R-:W-:Y:S01]  /*1a60*/  UMOV UR7, 0x3f1745cd ;  /* 0x3f1745cd00077882 */ /* 0x000fe20000000000 */
[----:B------:R-:W-:-:S05]  /*1a70*/  DADD R26, R24, -R22 ;  /* 0x00000000181a7229 */ /* 0x000fca0000000816 */
[----:B------:R-:W-:Y:S01]  /*1a80*/  DFMA R32, R34, R32, UR6 ;  /* 0x0000000622207e2b */ /* 0x000fe20008000020 */
[----:B------:R-:W-:Y:S01]  /*1a90*/  UMOV UR6, 0x258a578b ;  /* 0x258a578b00067882 */ /* 0x000fe20000000000 */
[----:B------:R-:W-:Y:S01]  /*1aa0*/  UMOV UR7, 0x3f3c71c7 ;  /* 0x3f3c71c700077882 */ /* 0x000fe20000000000 */
[----:B------:R-:W-:-:S05]  /*1ab0*/  DADD R26, R26, R26 ;  /* 0x000000001a1a7229 */ /* 0x000fca000000001a */
[----:B------:R-:W-:Y:S01]  /*1ac0*/  DFMA R32, R34, R32, UR6 ;  /* 0x0000000622207e2b */ /* 0x000fe20008000020 */
[----:B------:R-:W-:Y:S01]  /*1ad0*/  UMOV UR6, 0x9242b910 ;  /* 0x9242b91000067882 */ /* 0x000fe20000000000 */
[----:B------:R-:W-:Y:S01]  /*1ae0*/  UMOV UR7, 0x3f624924 ;  /* 0x3f62492400077882 */ /* 0x000fe20000000000 */
[----:B------:R-:W-:-:S05]  /*1af0*/  DFMA R26, R24, -R22, R26 ;  /* 0x80000016181a722b */ /* 0x000fca000000001a */
[----:B------:R-:W-:Y:S01]  /*1b00*/  DFMA R32, R34, R32, UR6 ;  /* 0x0000000622207e2b */ /* 0x000fe20008000020 */
[----:B------:R-:W-:Y:S01]  /*1b10*/  UMOV UR6, 0x99999dfb ;  /* 0x99999dfb00067882 */ /* 0x000fe20000000000 */
[----:B------:R-:W-:Y:S01]  /*1b20*/  UMOV UR7, 0x3f899999 ;  /* 0x3f89999900077882 */ /* 0x000fe20000000000 */
[----:B------:R-:W-:Y:S02]  /*1b30*/  DMUL R26, R28, R26 ;  /* 0x0000001a1c1a7228 */ /* 0x000fe40000000000 */
[----:B------:R-:W-:-:S03]  /*1b40*/  DMUL R28, R22, R22 ;  /* 0x00000016161c7228 */ /* 0x000fc60000000000 */
[----:B------:R-:W-:Y:S01]  /*1b50*/  DFMA R32, R34, R32, UR6 ;  /* 0x0000000622207e2b */ /* 0x000fe20008000020 */
[----:B------:R-:W-:Y:S01]  /*1b60*/  UMOV UR6, 0x55555555 ;  /* 0x5555555500067882 */ /* 0x000fe20000000000 */
[----:B------:R-:W-:-:S03]  /*1b70*/  UMOV UR7, 0x3fb55555 ;  /* 0x3fb5555500077882 */ /* 0x000fc60000000000 */
[----:B------:R-:W-:-:S03]  /*1b80*/  DMUL R20, R22, R28 ;  /* 0x0000001c16147228 */ /* 0x000fc60000000000 */
[----:B------:R-:W-:-:S08]  /*1b90*/  DFMA R24, R34, R32, UR6 ;  /* 0x0000000622187e2b */ /* 0x000fd00008000020 */
[----:B------:R-:W-:Y:S01]  /*1ba0*/  DADD R30, -R24, UR6 ;  /* 0x00000006181e7e29 */ /* 0x000fe20008000100 */
[----:B------:R-:W-:Y:S01]  /*1bb0*/  UMOV UR6, 0xb9e7b0 ;  /* 0x00b9e7b000067882 */ /* 0x000fe20000000000 */
[----:B------:R-:W-:-:S06]  /*1bc0*/  UMOV UR7, 0x3c46a4cb ;  /* 0x3c46a4cb00077882 */ /* 0x000fcc0000000000 */
[----:B------:R-:W-:Y:S02]  /*1bd0*/  DFMA R30, R34, R32, R30 ;  /* 0x00000020221e722b */ /* 0x000fe4000000001e */
[----:B------:R-:W-:Y:S01]  /*1be0*/  DFMA R32, R22, R22, -R28 ;  /* 0x000000161620722b */ /* 0x000fe2000000081c */
[----:B------:R-:W-:Y:S02]  /*1bf0*/  VIADD R35, R27, 0x100000 ;  /* 0x001000001b237836 */ /* 0x000fe40000000000 */
[----:B------:R-:W-:-:S06]  /*1c00*/  IMAD.MOV.U32 R34, RZ, RZ, R26 ;  /* 0x000000ffff227224 */ /* 0x000fcc00078e001a */
[----:B------:R-:W-:Y:S02]  /*1c10*/  DFMA R32, R22, R34, R32 ;  /* 0x000000221620722b */ /* 0x000fe40000000020 */
[----:B------:R-:W-:Y:S01]  /*1c20*/  DADD R34, R30, -UR6 ;  /* 0x800000061e227e29 */ /* 0x000fe20008000000 */
[----:B------:R-:W-:Y:S01]  /*1c30*/  UMOV UR6, 0x80000000 ;  /* 0x8000000000067882 */ /* 0x000fe20000000000 */
[----:B------:R-:W-:Y:S01]  /*1c40*/  DFMA R30, R22, R28, -R20 ;  /* 0x0000001c161e722b */ /* 0x000fe20000000814 */
[----:B------:R-:W-:-:S07]  /*1c50*/  UMOV UR7, 0x43300000 ;  /* 0x4330000000077882 */ /* 0x000fce0000000000 */
[----:B------:R-:W-:Y:S02]  /*1c60*/  DFMA R30, R26, R28, R30 ;  /* 0x0000001c1a1e722b */ /* 0x000fe4000000001e */
[----:B------:R-:W-:-:S06]  /*1c70*/  DADD R28, R24, R34 ;  /* 0x00000000181c7229 */ /* 0x000fcc0000000022 */
[----:B------:R-:W-:Y:S02]  /*1c80*/  DFMA R30, R22, R32, R30 ;  /* 0x00000020161e722b */ /* 0x000fe4000000001e */
[----:B------:R-:W-:Y:S02]  /*1c90*/  DADD R32, R24, -R28 ;  /* 0x0000000018207229 */ /* 0x000fe4000000081c */
[----:B------:R-:W-:-:S06]  /*1ca0*/  DMUL R24, R28, R20 ;  /* 0x000000141c187228 */ /* 0x000fcc0000000000 */
[----:B------:R-:W-:Y:S02]  /*1cb0*/  DADD R34, R34, R32 ;  /* 0x0000000022227229 */ /* 0x000fe40000000020 */
[----:B------:R-:W-:-:S08]  /*1cc0*/  DFMA R32, R28, R20, -R24 ;  /* 0x000000141c20722b */ /* 0x000fd00000000818 */
[----:B------:R-:W-:-:S08]  /*1cd0*/  DFMA R30, R28, R30, R32 ;  /* 0x0000001e1c1e722b */ /* 0x000fd00000000020 */
[----:B------:R-:W-:-:S08]  /*1ce0*/  DFMA R34, R34, R20, R30 ;  /* 0x000000142222722b */ /* 0x000fd0000000001e */
[----:B------:R-:W-:-:S08]  /*1cf0*/  DADD R28, R24, R34 ;  /* 0x00000000181c7229 */ /* 0x000fd00000000022 */
[--C-:B------:R-:W-:Y:S02]  /*1d00*/  DADD R20, R22, R28.reuse ;  /* 0x0000000016147229 */ /* 0x100fe4000000001c */
[----:B------:R-:W-:-:S06]  /*1d10*/  DADD R24, R24, -R28 ;  /* 0x0000000018187229 */ /* 0x000fcc000000081c */
[----:B------:R-:W-:Y:S02]  /*1d20*/  DADD R22, R22, -R20 ;  /* 0x0000000016167229 */ /* 0x000fe40000000814 */
[----:B------:R-:W-:-:S06]  /*1d30*/  DADD R24, R34, R24 ;  /* 0x0000000022187229 */ /* 0x000fcc0000000018 */
[----:B------:R-:W-:-:S08]  /*1d40*/  DADD R22, R28, R22 ;  /* 0x000000001c167229 */ /* 0x000fd00000000016 */
[----:B------:R-:W-:Y:S01]  /*1d50*/  DADD R22, R24, R22 ;  /* 0x0000000018167229 */ /* 0x000fe20000000016 */
[C---:B------:R-:W-:Y:S02]  /*1d60*/  VIADD R24, R3.reuse, 0xfffffc01 ;  /* 0xfffffc0103187836 */ /* 0x040fe40000000000 */
[----:B------:R-:W-:-:S05]  /*1d70*/  @P1 VIADD R24, R3, 0xfffffc02 ;  /* 0xfffffc0203181836 */ /* 0x000fca0000000000 */
[----:B------:R-:W-:Y:S01]  /*1d80*/  DADD R28, R26, R22 ;  /* 0x000000001a1c7229 */ /* 0x000fe20000000016 */
[----:B------:R-:W-:Y:S01]  /*1d90*/  HFMA2 R23, -RZ, RZ, 3.59375, 0 ;  /* 0x43300000ff177431 */ /* 0x000fe200000001ff */
[----:B------:R-:W-:-:S06]  /*1da0*/  LOP3.LUT R22, R24, 0x80000000, RZ, 0x3c, !PT ;  /* 0x8000000018167812 */ /* 0x000fcc00078e3cff */
[----:B------:R-:W-:Y:S02]  /*1db0*/  DADD R24, R20, R28 ;  /* 0x0000000014187229 */ /* 0x000fe4000000001c */
[----:B------:R-:W-:Y:S01]  /*1dc0*/  DADD R22, R22, -UR6 ;  /* 0x8000000616167e29 */ /* 0x000fe20008000000 */
[----:B------:R-:W-:Y:S01]  /*1dd0*/  UMOV UR6, 0xfefa39ef ;  /* 0xfefa39ef00067882 */ /* 0x000fe20000000000 */
[----:B------:R-:W-:-:S04]  /*1de0*/  UMOV UR7, 0x3fe62e42 ;  /* 0x3fe62e4200077882 */ /* 0x000fc80000000000 */
[--C-:B------:R-:W-:Y:S02]  /*1df0*/  DADD R30, R20, -R24.reuse ;  /* 0x00000000141e7229 */ /* 0x100fe40000000818 */
[----:B------:R-:W-:-:S06]  /*1e00*/  DFMA R26, R22, UR6, R24 ;  /* 0x00000006161a7c2b */ /* 0x000fcc0008000018 */
[----:B------:R-:W-:Y:S02]  /*1e10*/  DADD R30, R28, R30 ;  /* 0x000000001c1e7229 */ /* 0x000fe4000000001e */
[----:B------:R-:W-:-:S08]  /*1e20*/  DFMA R20, R22, -UR6, R26 ;  /* 0x8000000616147c2b */ /* 0x000fd0000800001a */
[----:B------:R-:W-:-:S08]  /*1e30*/  DADD R20, -R24, R20 ;  /* 0x0000000018147229 */ /* 0x000fd00000000114 */
[----:B------:R-:W-:-:S08]  /*1e40*/  DADD R20, R30, -R20 ;  /* 0x000000001e147229 */ /* 0x000fd00000000814 */
[----:B------:R-:W-:-:S08]  /*1e50*/  DFMA R22, R22, UR8, R20 ;  /* 0x0000000816167c2b */ /* 0x000fd00008000014 */
[----:B------:R-:W-:-:S08]  /*1e60*/  DADD R20, R26, R22 ;  /* 0x000000001a147229 */ /* 0x000fd00000000016 */
[----:B------:R-:W-:Y:S02]  /*1e70*/  DADD R26, R26, -R20 ;  /* 0x000000001a1a7229 */ /* 0x000fe40000000814 */
[----:B------:R-:W-:-:S06]  /*1e80*/  DMUL R30, R20, 2 ;  /* 0x40000000141e7828 */ /* 0x000fcc0000000000 */
[----:B------:R-:W-:Y:S02]  /*1e90*/  DADD R26, R22, R26 ;  /* 0x00000000161a7229 */ /* 0x000fe4000000001a */
[----:B------:R-:W-:Y:S01]  /*1ea0*/  DFMA R28, R20, 2, -R30 ;  /* 0x40000000141c782b */ /* 0x000fe2000000081e */
[----:B------:R-:W-:Y:S02]  /*1eb0*/  IMAD.MOV.U32 R20, RZ, RZ, 0x652b82fe ;  /* 0x652b82feff147424 */ /* 0x000fe400078e00ff */
[----:B------:R-:W-:-:S05]  /*1ec0*/  IMAD.MOV.U32 R21, RZ, RZ, 0x3ff71547 ;  /* 0x3ff71547ff157424 */ /* 0x000fca00078e00ff */
[----:B------:R-:W-:-:S08]  /*1ed0*/  DFMA R28, R26, 2, R28 ;  /* 0x400000001a1c782b */ /* 0x000fd0000000001c */
[----:B------:R-:W-:-:S08]  /*1ee0*/  DADD R22, R30, R28 ;  /* 0x000000001e167229 */ /* 0x000fd0000000001c */
[----:B------:R-:W-:Y:S02]  /*1ef0*/  DFMA R20, R22, R20, 6.75539944105574400000e+15 ;  /* 0x433800001614742b */ /* 0x000fe40000000014 */
[----:B------:R-:W-:Y:S01]  /*1f00*/  FSETP.GEU.AND P0, PT, |R23|, 4.1917929649353027344, PT ;  /* 0x4086232b1700780b */ /* 0x000fe20003f0e200 */
[----:B------:R-:W-:-:S05]  /*1f10*/  DADD R30, R30, -R22 ;  /* 0x000000001e1e7229 */ /* 0x000fca0000000816 */
[----:B------:R-:W-:-:S03]  /*1f20*/  DADD R26, R20, -6.75539944105574400000e+15 ;  /* 0xc3380000141a7429 */ /* 0x000fc60000000000 */
[----:B------:R-:W-:-:S05]  /*1f30*/  DADD R28, R28, R30 ;  /* 0x000000001c1c7229 */ /* 0x000fca000000001e */
[----:B------:R-:W-:Y:S01]  /*1f40*/  DFMA R24, R26, -UR6, R22 ;  /* 0x800000061a187c2b */ /* 0x000fe20008000016 */
[----:B------:R-:W-:Y:S01]  /*1f50*/  UMOV UR6, 0x3b39803f ;  /* 0x3b39803f00067882 */ /* 0x000fe20000000000 */
[----:B------:R-:W-:-:S06]  /*1f60*/  UMOV UR7, 0x3c7abc9e ;  /* 0x3c7abc9e00077882 */ /* 0x000fcc0000000000 */
[----:B------:R-:W-:Y:S01]  /*1f70*/  DFMA R24, R26, -UR6, R24 ;  /* 0x800000061a187c2b */ /* 0x000fe20008000018 */
[----:B------:R-:W-:Y:S01]  /*1f80*/  UMOV UR6, 0x69ce2bdf ;  /* 0x69ce2bdf00067882 */ /* 0x000fe20000000000 */
[----:B------:R-:W-:Y:S01]  /*1f90*/  IMAD.MOV.U32 R26, RZ, RZ, -0x35dec16 ;  /* 0xfca213eaff1a7424 */ /* 0x000fe200078e00ff */
[----:B------:R-:W-:Y:S01]  /*1fa0*/  UMOV UR7, 0x3e5ade15 ;  /* 0x3e5ade1500077882 */ /* 0x000fe20000000000 */
[----:B------:R-:W-:-:S06]  /*1fb0*/  IMAD.MOV.U32 R27, RZ, RZ, 0x3e928af3 ;  /* 0x3e928af3ff1b7424 */ /* 0x000fcc00078e00ff */
[----:B------:R-:W-:Y:S01]  /*1fc0*/  DFMA R26, R24, UR6, R26 ;  /* 0x00000006181a7c2b */ /* 0x000fe2000800001a */
[----:B------:R-:W-:Y:S01]  /*1fd0*/  UMOV UR6, 0x62401315 ;  /* 0x6240131500067882 */ /* 0x000fe20000000000 */
[----:B------:R-:W-:-:S06]  /*1fe0*/  UMOV UR7, 0x3ec71dee ;  /* 0x3ec71dee00077882 */ /* 0x000fcc0000000000 */
[----:B------:R-:W-:Y:S01]  /*1ff0*/  DFMA R26, R24, R26, UR6 ;  /* 0x00000006181a7e2b */ /* 0x000fe2000800001a */
        /* <DEDUP_REMOVED lines=20> */
[----:B------:R-:W-:-:S08]  /*2140*/  DFMA R26, R24, R26, UR6 ;  /* 0x00000006181a7e2b */ /* 0x000fd0000800001a */
[----:B------:R-:W-:-:S08]  /*2150*/  DFMA R26, R24, R26, 1 ;  /* 0x3ff00000181a742b */ /* 0x000fd0000000001a */
[----:B------:R-:W-:-:S10]  /*2160*/  DFMA R26, R24, R26, 1 ;  /* 0x3ff00000181a742b */ /* 0x000fd4000000001a */
[----:B------:R-:W-:Y:S02]  /*2170*/  IMAD R25, R20, 0x100000, R27 ;  /* 0x0010000014197824 */ /* 0x000fe400078e021b */
[----:B------:R-:W-:Y:S01]  /*2180*/  IMAD.MOV.U32 R24, RZ, RZ, R26 ;  /* 0x000000ffff187224 */ /* 0x000fe200078e001a */
[----:B------:R-:W-:Y:S06]  /*2190*/  @!P0 BRA `(.L_x_31) ;  /* 0x0000000000308947 */ /* 0x000fec0003800000 */
[----:B------:R-:W-:Y:S01]  /*21a0*/  FSETP.GEU.AND P1, PT, |R23|, 4.2275390625, PT ;  /* 0x408748001700780b */ /* 0x000fe20003f2e200 */
[C---:B------:R-:W-:Y:S02]  /*21b0*/  DADD R24, R22.reuse, +INF ;  /* 0x7ff0000016187429 */ /* 0x040fe40000000000 */
[----:B------:R-:W-:-:S08]  /*21c0*/  DSETP.GEU.AND P0, PT, R22, RZ, PT ;  /* 0x000000ff1600722a */ /* 0x000fd00003f0e000 */
[----:B------:R-:W-:Y:S02]  /*21d0*/  FSEL R24, R24, RZ, P0 ;  /* 0x000000ff18187208 */ /* 0x000fe40000000000 */
[----:B------:R-:W-:Y:S02]  /*21e0*/  @!P1 LEA.HI R3, R20, R20, RZ, 0x1 ;  /* 0x0000001414039211 */ /* 0x000fe400078f08ff */
[----:B------:R-:W-:Y:S02]  /*21f0*/  FSEL R25, R25, RZ, P0 ;  /* 0x000000ff19197208 */ /* 0x000fe40000000000 */
[----:B------:R-:W-:-:S04]  /*2200*/  @!P1 SHF.R.S32.HI R3, RZ, 0x1, R3 ;  /* 0x00000001ff039819 */ /* 0x000fc80000011403 */
[----:B------:R-:W-:Y:S01]  /*2210*/  @!P1 IADD3 R20, PT, PT, R20, -R3, RZ ;  /* 0x8000000314149210 */ /* 0x000fe20007ffe0ff */
[----:B------:R-:W-:-:S03]  /*2220*/  @!P1 IMAD R27, R3, 0x100000, R27 ;  /* 0x00100000031b9824 */ /* 0x000fc600078e021b */
[----:B------:R-:W-:Y:S01]  /*2230*/  @!P1 LEA R21, R20, 0x3ff00000, 0x14 ;  /* 0x3ff0000014159811 */ /* 0x000fe200078ea0ff */
[----:B------:R-:W-:-:S06]  /*2240*/  @!P1 IMAD.MOV.U32 R20, RZ, RZ, RZ ;  /* 0x000000ffff149224 */ /* 0x000fcc00078e00ff */
[----:B------:R-:W-:-:S11]  /*2250*/  @!P1 DMUL R24, R26, R20 ;  /* 0x000000141a189228 */ /* 0x000fd60000000000 */
.L_x_31:
[----:B------:R-:W-:Y:S01]  /*2260*/  DFMA R28, R28, R24, R24 ;  /* 0x000000181c1c722b */ /* 0x000fe20000000018 */
[----:B------:R-:W-:Y:S01]  /*2270*/  IMAD.MOV.U32 R22, RZ, RZ, R0 ;  /* 0x000000ffff167224 */ /* 0x000fe200078e0000 */
[----:B------:R-:W-:Y:S01]  /*2280*/  DSETP.NEU.AND P0, PT, |R24|, +INF , PT ;  /* 0x7ff000001800742a */ /* 0x000fe20003f0d200 */
[----:B------:R-:W-:-:S07]  /*2290*/  IMAD.MOV.U32 R23, RZ, RZ, 0x0 ;  /* 0x00000000ff177424 */ /* 0x000fce00078e00ff */
[----:B------:R-:W-:Y:S02]  /*22a0*/  FSEL R20, R24, R28, !P0 ;  /* 0x0000001c18147208 */ /* 0x000fe40004000000 */
[----:B------:R-:W-:Y:S01]  /*22b0*/  FSEL R21, R25, R29, !P0 ;  /* 0x0000001d19157208 */ /* 0x000fe20004000000 */
[----:B------:R-:W-:Y:S06]  /*22c0*/  RET.REL.NODEC R22 `(_Z17calculateAsteroidPdS_S_S_S_) ;  /* 0xffffffdc164c7950 */ /* 0x000fec0003c3ffff */
.L_x_32:
        /* <DEDUP_REMOVED lines=11> */
.L_x_35:


//--------------------- .nv.shared.reserved.0     --------------------------
	.section	.nv.shared.reserved.0,"aw",@nobits
	.weak		__nv_reservedSMEM_offset_0_alias
	.size		__nv_reservedSMEM_offset_0_alias, 0, 64
	.other		__nv_reservedSMEM_offset_0_alias,@"STO_CUDA_RESERVED_SHARED STV_DEFAULT"
__nv_reservedSMEM_offset_0_alias:
	.zero		0
	.zero		64


//--------------------- .nv.constant0._Z15updatePositionsPdS_S_S_ --------------------------
	.section	.nv.constant0._Z15updatePositionsPdS_S_S_,"a",@progbits
	.sectionflags	@""
	.align	4
.nv.constant0._Z15updatePositionsPdS_S_S_:
	.zero		928


//--------------------- .nv.constant0._Z17calculateAsteroidPdS_S_S_S_ --------------------------
	.section	.nv.constant0._Z17calculateAsteroidPdS_S_S_S_,"a",@progbits
	.sectionflags	@""
	.align	4
.nv.constant0._Z17calculateAsteroidPdS_S_S_S_:
	.zero		936


//--------------------- SYMBOLS --------------------------

	.type		.nv.reservedSmem.offset0,@object
	.size		.nv.reservedSmem.offset0,0x4
